//
// Generated by NVIDIA NVVM Compiler
//
// Compiler Build ID: CL-36424714
// Cuda compilation tools, release 13.0, V13.0.88
// Based on NVVM 20.0.0
//

.version 9.0
.target sm_100
.address_size 64

	// .globl	_Z15prefix1_1KernelPiPKiS_m

.visible .entry _Z15prefix1_1KernelPiPKiS_m(
	.param .u64 .ptr .align 1 _Z15prefix1_1KernelPiPKiS_m_param_0,
	.param .u64 .ptr .align 1 _Z15prefix1_1KernelPiPKiS_m_param_1,
	.param .u64 .ptr .align 1 _Z15prefix1_1KernelPiPKiS_m_param_2,
	.param .u64 _Z15prefix1_1KernelPiPKiS_m_param_3
)
{
	.reg .pred 	%p<2>;
	.reg .b32 	%r<14>;
	.reg .b64 	%rd<14>;

	ld.param.u64 	%rd2, [_Z15prefix1_1KernelPiPKiS_m_param_0];
	ld.param.u64 	%rd3, [_Z15prefix1_1KernelPiPKiS_m_param_1];
	ld.param.u64 	%rd4, [_Z15prefix1_1KernelPiPKiS_m_param_2];
	ld.param.u64 	%rd5, [_Z15prefix1_1KernelPiPKiS_m_param_3];
	mov.u32 	%r1, %ctaid.x;
	mov.u32 	%r2, %ntid.x;
	mov.u32 	%r3, %tid.x;
	mad.lo.s32 	%r4, %r1, %r2, %r3;
	cvt.s64.s32 	%rd1, %r4;
	setp.le.u64 	%p1, %rd5, %rd1;
	@%p1 bra 	$L__BB0_2;
	cvt.u32.u64 	%r5, %rd1;
	cvta.to.global.u64 	%rd6, %rd2;
	cvta.to.global.u64 	%rd7, %rd4;
	cvta.to.global.u64 	%rd8, %rd3;
	shl.b32 	%r6, %r5, 2;
	mul.wide.s32 	%rd9, %r6, 4;
	add.s64 	%rd10, %rd8, %rd9;
	add.s64 	%rd11, %rd6, %rd9;
	ld.global.u32 	%r7, [%rd10];
	st.global.u32 	[%rd11], %r7;
	ld.global.u32 	%r8, [%rd10+4];
	add.s32 	%r9, %r7, %r8;
	st.global.u32 	[%rd11+4], %r9;
	ld.global.u32 	%r10, [%rd10+8];
	add.s32 	%r11, %r9, %r10;
	st.global.u32 	[%rd11+8], %r11;
	ld.global.u32 	%r12, [%rd10+12];
	add.s32 	%r13, %r11, %r12;
	st.global.u32 	[%rd11+12], %r13;
	shl.b64 	%rd12, %rd1, 2;
	add.s64 	%rd13, %rd7, %rd12;
	st.global.u32 	[%rd13], %r13;
$L__BB0_2:
	ret;

}
	// .globl	_Z15prefix1_2KernelPiS_
.visible .entry _Z15prefix1_2KernelPiS_(
	.param .u64 .ptr .align 1 _Z15prefix1_2KernelPiS__param_0,
	.param .u64 .ptr .align 1 _Z15prefix1_2KernelPiS__param_1
)
{
	.reg .pred 	%p<10>;
	.reg .b32 	%r<116>;
	.reg .b64 	%rd<20>;

	ld.param.u64 	%rd8, [_Z15prefix1_2KernelPiS__param_0];
	ld.param.u64 	%rd9, [_Z15prefix1_2KernelPiS__param_1];
	cvta.to.global.u64 	%rd1, %rd9;
	mov.u32 	%r31, %ctaid.x;
	mov.u32 	%r32, %ntid.x;
	mov.u32 	%r33, %tid.x;
	mad.lo.s32 	%r1, %r31, %r32, %r33;
	setp.lt.s32 	%p1, %r1, 1;
	mov.b32 	%r115, 0;
	@%p1 bra 	$L__BB1_13;
	and.b32  	%r2, %r1, 15;
	setp.lt.u32 	%p2, %r1, 16;
	mov.b32 	%r103, 0;
	mov.u32 	%r115, %r103;
	@%p2 bra 	$L__BB1_4;
	and.b32  	%r103, %r1, 2147483632;
	neg.s32 	%r113, %r103;
	add.s64 	%rd19, %rd1, 32;
	mov.b32 	%r115, 0;
$L__BB1_3:
	.pragma "nounroll";
	ld.global.u32 	%r37, [%rd19+-32];
	add.s32 	%r38, %r37, %r115;
	ld.global.u32 	%r39, [%rd19+-28];
	add.s32 	%r40, %r39, %r38;
	ld.global.u32 	%r41, [%rd19+-24];
	add.s32 	%r42, %r41, %r40;
	ld.global.u32 	%r43, [%rd19+-20];
	add.s32 	%r44, %r43, %r42;
	ld.global.u32 	%r45, [%rd19+-16];
	add.s32 	%r46, %r45, %r44;
	ld.global.u32 	%r47, [%rd19+-12];
	add.s32 	%r48, %r47, %r46;
	ld.global.u32 	%r49, [%rd19+-8];
	add.s32 	%r50, %r49, %r48;
	ld.global.u32 	%r51, [%rd19+-4];
	add.s32 	%r52, %r51, %r50;
	ld.global.u32 	%r53, [%rd19];
	add.s32 	%r54, %r53, %r52;
	ld.global.u32 	%r55, [%rd19+4];
	add.s32 	%r56, %r55, %r54;
	ld.global.u32 	%r57, [%rd19+8];
	add.s32 	%r58, %r57, %r56;
	ld.global.u32 	%r59, [%rd19+12];
	add.s32 	%r60, %r59, %r58;
	ld.global.u32 	%r61, [%rd19+16];
	add.s32 	%r62, %r61, %r60;
	ld.global.u32 	%r63, [%rd19+20];
	add.s32 	%r64, %r63, %r62;
	ld.global.u32 	%r65, [%rd19+24];
	add.s32 	%r66, %r65, %r64;
	ld.global.u32 	%r67, [%rd19+28];
	add.s32 	%r115, %r67, %r66;
	add.s32 	%r113, %r113, 16;
	add.s64 	%rd19, %rd19, 64;
	setp.eq.s32 	%p3, %r113, 0;
	@%p3 bra 	$L__BB1_4;
	bra.uni 	$L__BB1_3;
$L__BB1_4:
	setp.eq.s32 	%p4, %r2, 0;
	@%p4 bra 	$L__BB1_13;
	and.b32  	%r8, %r1, 7;
	setp.lt.u32 	%p5, %r2, 8;
	@%p5 bra 	$L__BB1_7;
	mul.wide.u32 	%rd10, %r103, 4;
	add.s64 	%rd11, %rd1, %rd10;
	ld.global.u32 	%r69, [%rd11];
	add.s32 	%r70, %r69, %r115;
	ld.global.u32 	%r71, [%rd11+4];
	add.s32 	%r72, %r71, %r70;
	ld.global.u32 	%r73, [%rd11+8];
	add.s32 	%r74, %r73, %r72;
	ld.global.u32 	%r75, [%rd11+12];
	add.s32 	%r76, %r75, %r74;
	ld.global.u32 	%r77, [%rd11+16];
	add.s32 	%r78, %r77, %r76;
	ld.global.u32 	%r79, [%rd11+20];
	add.s32 	%r80, %r79, %r78;
	ld.global.u32 	%r81, [%rd11+24];
	add.s32 	%r82, %r81, %r80;
	ld.global.u32 	%r83, [%rd11+28];
	add.s32 	%r115, %r83, %r82;
	add.s32 	%r103, %r103, 8;
$L__BB1_7:
	setp.eq.s32 	%p6, %r8, 0;
	@%p6 bra 	$L__BB1_13;
	and.b32  	%r14, %r1, 3;
	setp.lt.u32 	%p7, %r8, 4;
	@%p7 bra 	$L__BB1_10;
	mul.wide.u32 	%rd12, %r103, 4;
	add.s64 	%rd13, %rd1, %rd12;
	ld.global.u32 	%r85, [%rd13];
	add.s32 	%r86, %r85, %r115;
	ld.global.u32 	%r87, [%rd13+4];
	add.s32 	%r88, %r87, %r86;
	ld.global.u32 	%r89, [%rd13+8];
	add.s32 	%r90, %r89, %r88;
	ld.global.u32 	%r91, [%rd13+12];
	add.s32 	%r115, %r91, %r90;
	add.s32 	%r103, %r103, 4;
$L__BB1_10:
	setp.eq.s32 	%p8, %r14, 0;
	@%p8 bra 	$L__BB1_13;
	mul.wide.u32 	%rd14, %r103, 4;
	add.s64 	%rd18, %rd1, %rd14;
	neg.s32 	%r111, %r14;
$L__BB1_12:
	.pragma "nounroll";
	ld.global.u32 	%r92, [%rd18];
	add.s32 	%r115, %r92, %r115;
	add.s64 	%rd18, %rd18, 4;
	add.s32 	%r111, %r111, 1;
	setp.eq.s32 	%p9, %r111, 0;
	@%p9 bra 	$L__BB1_13;
	bra.uni 	$L__BB1_12;
$L__BB1_13:
	shl.b32 	%r93, %r1, 2;
	cvta.to.global.u64 	%rd15, %rd8;
	mul.wide.s32 	%rd16, %r93, 4;
	add.s64 	%rd17, %rd15, %rd16;
	ld.global.u32 	%r94, [%rd17];
	add.s32 	%r95, %r94, %r115;
	st.global.u32 	[%rd17], %r95;
	ld.global.u32 	%r96, [%rd17+4];
	add.s32 	%r97, %r96, %r115;
	st.global.u32 	[%rd17+4], %r97;
	ld.global.u32 	%r98, [%rd17+8];
	add.s32 	%r99, %r98, %r115;
	st.global.u32 	[%rd17+8], %r99;
	ld.global.u32 	%r100, [%rd17+12];
	add.s32 	%r101, %r100, %r115;
	st.global.u32 	[%rd17+12], %r101;
	ret;

}
	// .globl	_Z13prefix2KernelPfS_im
.visible .entry _Z13prefix2KernelPfS_im(
	.param .u64 .ptr .align 1 _Z13prefix2KernelPfS_im_param_0,
	.param .u64 .ptr .align 1 _Z13prefix2KernelPfS_im_param_1,
	.param .u32 _Z13prefix2KernelPfS_im_param_2,
	.param .u64 _Z13prefix2KernelPfS_im_param_3
)
{
	.reg .pred 	%p<26>;
	.reg .b32 	%r<53>;
	.reg .b32 	%f<81>;
	.reg .b64 	%rd<41>;

	ld.param.u64 	%rd4, [_Z13prefix2KernelPfS_im_param_0];
	ld.param.u64 	%rd5, [_Z13prefix2KernelPfS_im_param_1];
	ld.param.u32 	%r25, [_Z13prefix2KernelPfS_im_param_2];
	ld.param.u64 	%rd6, [_Z13prefix2KernelPfS_im_param_3];
	cvta.to.global.u64 	%rd7, %rd4;
	cvta.to.global.u64 	%rd1, %rd5;
	mov.u32 	%r26, %ctaid.x;
	mov.u32 	%r27, %ntid.x;
	mov.u32 	%r28, %tid.x;
	mad.lo.s32 	%r1, %r26, %r27, %r28;
	cvt.s64.s32 	%rd8, %r1;
	add.s64 	%rd9, %rd6, -1;
	setp.lt.u64 	%p1, %rd9, %rd8;
	mul.wide.s32 	%rd10, %r1, 4;
	add.s64 	%rd2, %rd1, %rd10;
	add.s64 	%rd3, %rd7, %rd10;
	@%p1 bra 	$L__BB2_2;
	ld.global.f32 	%f46, [%rd2];
	st.global.f32 	[%rd3], %f46;
$L__BB2_2:
	setp.lt.s32 	%p2, %r25, 1;
	@%p2 bra 	$L__BB2_59;
	and.b32  	%r2, %r25, 7;
	setp.lt.u32 	%p3, %r25, 8;
	mov.b32 	%r50, 1;
	@%p3 bra 	$L__BB2_30;
	and.b32  	%r31, %r25, 2147483640;
	neg.s32 	%r48, %r31;
	mov.b32 	%r50, 1;
$L__BB2_5:
	.pragma "nounroll";
	setp.ge.s32 	%p4, %r1, %r50;
	@%p4 bra 	$L__BB2_7;
	ld.global.f32 	%f66, [%rd3];
	bra.uni 	$L__BB2_8;
$L__BB2_7:
	ld.global.f32 	%f47, [%rd2];
	sub.s32 	%r32, %r1, %r50;
	mul.wide.s32 	%rd11, %r32, 4;
	add.s64 	%rd12, %rd1, %rd11;
	ld.global.f32 	%f48, [%rd12];
	add.f32 	%f66, %f47, %f48;
	st.global.f32 	[%rd3], %f66;
$L__BB2_8:
	shl.b32 	%r6, %r50, 1;
	st.global.f32 	[%rd2], %f66;
	setp.ge.s32 	%p5, %r1, %r6;
	@%p5 bra 	$L__BB2_10;
	ld.global.f32 	%f67, [%rd3];
	bra.uni 	$L__BB2_11;
$L__BB2_10:
	sub.s32 	%r33, %r1, %r6;
	mul.wide.s32 	%rd13, %r33, 4;
	add.s64 	%rd14, %rd1, %rd13;
	ld.global.f32 	%f49, [%rd14];
	add.f32 	%f67, %f66, %f49;
	st.global.f32 	[%rd3], %f67;
$L__BB2_11:
	shl.b32 	%r7, %r50, 2;
	st.global.f32 	[%rd2], %f67;
	setp.ge.s32 	%p6, %r1, %r7;
	@%p6 bra 	$L__BB2_13;
	ld.global.f32 	%f68, [%rd3];
	bra.uni 	$L__BB2_14;
$L__BB2_13:
	sub.s32 	%r34, %r1, %r7;
	mul.wide.s32 	%rd15, %r34, 4;
	add.s64 	%rd16, %rd1, %rd15;
	ld.global.f32 	%f50, [%rd16];
	add.f32 	%f68, %f67, %f50;
	st.global.f32 	[%rd3], %f68;
$L__BB2_14:
	shl.b32 	%r8, %r50, 3;
	st.global.f32 	[%rd2], %f68;
	setp.ge.s32 	%p7, %r1, %r8;
	@%p7 bra 	$L__BB2_16;
	ld.global.f32 	%f69, [%rd3];
	bra.uni 	$L__BB2_17;
$L__BB2_16:
	sub.s32 	%r35, %r1, %r8;
	mul.wide.s32 	%rd17, %r35, 4;
	add.s64 	%rd18, %rd1, %rd17;
	ld.global.f32 	%f51, [%rd18];
	add.f32 	%f69, %f68, %f51;
	st.global.f32 	[%rd3], %f69;
$L__BB2_17:
	shl.b32 	%r9, %r50, 4;
	st.global.f32 	[%rd2], %f69;
	setp.ge.s32 	%p8, %r1, %r9;
	@%p8 bra 	$L__BB2_19;
	ld.global.f32 	%f70, [%rd3];
	bra.uni 	$L__BB2_20;
$L__BB2_19:
	sub.s32 	%r36, %r1, %r9;
	mul.wide.s32 	%rd19, %r36, 4;
	add.s64 	%rd20, %rd1, %rd19;
	ld.global.f32 	%f52, [%rd20];
	add.f32 	%f70, %f69, %f52;
	st.global.f32 	[%rd3], %f70;
$L__BB2_20:
	shl.b32 	%r10, %r50, 5;
	st.global.f32 	[%rd2], %f70;
	setp.ge.s32 	%p9, %r1, %r10;
	@%p9 bra 	$L__BB2_22;
	ld.global.f32 	%f71, [%rd3];
	bra.uni 	$L__BB2_23;
$L__BB2_22:
	sub.s32 	%r37, %r1, %r10;
	mul.wide.s32 	%rd21, %r37, 4;
	add.s64 	%rd22, %rd1, %rd21;
	ld.global.f32 	%f53, [%rd22];
	add.f32 	%f71, %f70, %f53;
	st.global.f32 	[%rd3], %f71;
$L__BB2_23:
	shl.b32 	%r11, %r50, 6;
	st.global.f32 	[%rd2], %f71;
	setp.ge.s32 	%p10, %r1, %r11;
	@%p10 bra 	$L__BB2_25;
	ld.global.f32 	%f72, [%rd3];
	bra.uni 	$L__BB2_26;
$L__BB2_25:
	sub.s32 	%r38, %r1, %r11;
	mul.wide.s32 	%rd23, %r38, 4;
	add.s64 	%rd24, %rd1, %rd23;
	ld.global.f32 	%f54, [%rd24];
	add.f32 	%f72, %f71, %f54;
	st.global.f32 	[%rd3], %f72;
$L__BB2_26:
	shl.b32 	%r12, %r50, 7;
	st.global.f32 	[%rd2], %f72;
	setp.ge.s32 	%p11, %r1, %r12;
	@%p11 bra 	$L__BB2_28;
	ld.global.f32 	%f73, [%rd3];
	bra.uni 	$L__BB2_29;
$L__BB2_28:
	sub.s32 	%r39, %r1, %r12;
	mul.wide.s32 	%rd25, %r39, 4;
	add.s64 	%rd26, %rd1, %rd25;
	ld.global.f32 	%f55, [%rd26];
	add.f32 	%f73, %f72, %f55;
	st.global.f32 	[%rd3], %f73;
$L__BB2_29:
	shl.b32 	%r50, %r50, 8;
	st.global.f32 	[%rd2], %f73;
	add.s32 	%r48, %r48, 8;
	setp.ne.s32 	%p12, %r48, 0;
	@%p12 bra 	$L__BB2_5;
$L__BB2_30:
	setp.eq.s32 	%p13, %r2, 0;
	@%p13 bra 	$L__BB2_59;
	and.b32  	%r16, %r25, 3;
	setp.lt.u32 	%p14, %r2, 4;
	@%p14 bra 	$L__BB2_45;
	setp.ge.s32 	%p15, %r1, %r50;
	@%p15 bra 	$L__BB2_34;
	ld.global.f32 	%f74, [%rd3];
	bra.uni 	$L__BB2_35;
$L__BB2_34:
	ld.global.f32 	%f56, [%rd2];
	sub.s32 	%r40, %r1, %r50;
	mul.wide.s32 	%rd27, %r40, 4;
	add.s64 	%rd28, %rd1, %rd27;
	ld.global.f32 	%f57, [%rd28];
	add.f32 	%f74, %f56, %f57;
	st.global.f32 	[%rd3], %f74;
$L__BB2_35:
	shl.b32 	%r17, %r50, 1;
	st.global.f32 	[%rd2], %f74;
	setp.ge.s32 	%p16, %r1, %r17;
	@%p16 bra 	$L__BB2_37;
	ld.global.f32 	%f75, [%rd3];
	bra.uni 	$L__BB2_38;
$L__BB2_37:
	sub.s32 	%r41, %r1, %r17;
	mul.wide.s32 	%rd29, %r41, 4;
	add.s64 	%rd30, %rd1, %rd29;
	ld.global.f32 	%f58, [%rd30];
	add.f32 	%f75, %f74, %f58;
	st.global.f32 	[%rd3], %f75;
$L__BB2_38:
	shl.b32 	%r18, %r50, 2;
	st.global.f32 	[%rd2], %f75;
	setp.ge.s32 	%p17, %r1, %r18;
	@%p17 bra 	$L__BB2_40;
	ld.global.f32 	%f76, [%rd3];
	bra.uni 	$L__BB2_41;
$L__BB2_40:
	sub.s32 	%r42, %r1, %r18;
	mul.wide.s32 	%rd31, %r42, 4;
	add.s64 	%rd32, %rd1, %rd31;
	ld.global.f32 	%f59, [%rd32];
	add.f32 	%f76, %f75, %f59;
	st.global.f32 	[%rd3], %f76;
$L__BB2_41:
	shl.b32 	%r19, %r50, 3;
	st.global.f32 	[%rd2], %f76;
	setp.ge.s32 	%p18, %r1, %r19;
	@%p18 bra 	$L__BB2_43;
	ld.global.f32 	%f77, [%rd3];
	bra.uni 	$L__BB2_44;
$L__BB2_43:
	sub.s32 	%r43, %r1, %r19;
	mul.wide.s32 	%rd33, %r43, 4;
	add.s64 	%rd34, %rd1, %rd33;
	ld.global.f32 	%f60, [%rd34];
	add.f32 	%f77, %f76, %f60;
	st.global.f32 	[%rd3], %f77;
$L__BB2_44:
	st.global.f32 	[%rd2], %f77;
	shl.b32 	%r50, %r50, 4;
$L__BB2_45:
	setp.eq.s32 	%p19, %r16, 0;
	@%p19 bra 	$L__BB2_59;
	setp.eq.s32 	%p20, %r16, 1;
	@%p20 bra 	$L__BB2_54;
	setp.ge.s32 	%p21, %r1, %r50;
	@%p21 bra 	$L__BB2_49;
	ld.global.f32 	%f78, [%rd3];
	bra.uni 	$L__BB2_50;
$L__BB2_49:
	ld.global.f32 	%f61, [%rd2];
	sub.s32 	%r44, %r1, %r50;
	mul.wide.s32 	%rd35, %r44, 4;
	add.s64 	%rd36, %rd1, %rd35;
	ld.global.f32 	%f62, [%rd36];
	add.f32 	%f78, %f61, %f62;
	st.global.f32 	[%rd3], %f78;
$L__BB2_50:
	shl.b32 	%r22, %r50, 1;
	st.global.f32 	[%rd2], %f78;
	setp.ge.s32 	%p22, %r1, %r22;
	@%p22 bra 	$L__BB2_52;
	ld.global.f32 	%f79, [%rd3];
	bra.uni 	$L__BB2_53;
$L__BB2_52:
	sub.s32 	%r45, %r1, %r22;
	mul.wide.s32 	%rd37, %r45, 4;
	add.s64 	%rd38, %rd1, %rd37;
	ld.global.f32 	%f63, [%rd38];
	add.f32 	%f79, %f78, %f63;
	st.global.f32 	[%rd3], %f79;
$L__BB2_53:
	st.global.f32 	[%rd2], %f79;
	shl.b32 	%r50, %r50, 2;
$L__BB2_54:
	and.b32  	%r46, %r25, 1;
	setp.eq.b32 	%p23, %r46, 1;
	not.pred 	%p24, %p23;
	@%p24 bra 	$L__BB2_59;
	setp.ge.s32 	%p25, %r1, %r50;
	@%p25 bra 	$L__BB2_57;
	ld.global.f32 	%f80, [%rd3];
	bra.uni 	$L__BB2_58;
$L__BB2_57:
	ld.global.f32 	%f64, [%rd2];
	sub.s32 	%r47, %r1, %r50;
	mul.wide.s32 	%rd39, %r47, 4;
	add.s64 	%rd40, %rd1, %rd39;
	ld.global.f32 	%f65, [%rd40];
	add.f32 	%f80, %f64, %f65;
	st.global.f32 	[%rd3], %f80;
$L__BB2_58:
	st.global.f32 	[%rd2], %f80;
$L__BB2_59:
	ret;

}


// ===== COMPILED SASS (sm_100) =====

	.target	sm_100

	.elftype	@"ET_EXEC"


//--------------------- .note.nv.tkinfo           --------------------------
	.section	.note.nv.tkinfo,"",@"SHT_NOTE"
	.sectionflags	@"SHF_NOTE_NV_TKINFO"
	.tkinfo
        /*0018*/ 	.word	0x00000002
        /*0030*/ 	.string	""
        /*0030*/ 	.string	"ptxas"
        /*0030*/ 	.string	"Cuda compilation tools, release 13.0, V13.0.88"
        /*0030*/ 	.string	"Build cuda_13.0.r13.0/compiler.36424714_0"
        /*0030*/ 	.string	"-arch sm_100 -m 64 "



//--------------------- .note.nv.cuinfo           --------------------------
	.section	.note.nv.cuinfo,"",@"SHT_NOTE"
	.sectionflags	@"SHF_NOTE_NV_CUINFO"
        /*0018*/ 	.short	0x0002
        /*001a*/ 	.short	0x0064
        /*001c*/ 	.short	0x0082
	.zero		2


//--------------------- .nv.info                  --------------------------
	.section	.nv.info,"",@"SHT_CUDA_INFO"
	.align	4


	//----- nvinfo : EIATTR_REGCOUNT
	.align		4
        /*0000*/ 	.byte	0x04, 0x2f
        /*0002*/ 	.short	(.L_1 - .L_0)
	.align		4
.L_0:
        /*0004*/ 	.word	index@(_Z15prefix1_1KernelPiPKiS_m)
        /*0008*/ 	.word	0x00000012


	//----- nvinfo : EIATTR_FRAME_SIZE
	.align		4
.L_1:
        /*000c*/ 	.byte	0x04, 0x11
        /*000e*/ 	.short	(.L_3 - .L_2)
	.align		4
.L_2:
        /*0010*/ 	.word	index@(_Z15prefix1_1KernelPiPKiS_m)
        /*0014*/ 	.word	0x00000000


	//----- nvinfo : EIATTR_REGCOUNT
	.align		4
.L_3:
        /*0018*/ 	.byte	0x04, 0x2f
        /*001a*/ 	.short	(.L_5 - .L_4)
	.align		4
.L_4:
        /*001c*/ 	.word	index@(_Z15prefix1_2KernelPiS_)
        /*0020*/ 	.word	0x0000001a


	//----- nvinfo : EIATTR_FRAME_SIZE
	.align		4
.L_5:
        /*0024*/ 	.byte	0x04, 0x11
        /*0026*/ 	.short	(.L_7 - .L_6)
	.align		4
.L_6:
        /*0028*/ 	.word	index@(_Z15prefix1_2KernelPiS_)
        /*002c*/ 	.word	0x00000000


	//----- nvinfo : EIATTR_REGCOUNT
	.align		4
.L_7:
        /*0030*/ 	.byte	0x04, 0x2f
        /*0032*/ 	.short	(.L_9 - .L_8)
	.align		4
.L_8:
        /*0034*/ 	.word	index@(_Z13prefix2KernelPfS_im)
        /*0038*/ 	.word	0x00000014


	//----- nvinfo : EIATTR_FRAME_SIZE
	.align		4
.L_9:
        /*003c*/ 	.byte	0x04, 0x11
        /*003e*/ 	.short	(.L_11 - .L_10)
	.align		4
.L_10:
        /*0040*/ 	.word	index@(_Z13prefix2KernelPfS_im)
        /*0044*/ 	.word	0x00000000


	//----- nvinfo : EIATTR_MIN_STACK_SIZE
	.align		4
.L_11:
        /*0048*/ 	.byte	0x04, 0x12
        /*004a*/ 	.short	(.L_13 - .L_12)
	.align		4
.L_12:
        /*004c*/ 	.word	index@(_Z13prefix2KernelPfS_im)
        /*0050*/ 	.word	0x00000000


	//----- nvinfo : EIATTR_MIN_STACK_SIZE
	.align		4
.L_13:
        /*0054*/ 	.byte	0x04, 0x12
        /*0056*/ 	.short	(.L_15 - .L_14)
	.align		4
.L_14:
        /*0058*/ 	.word	index@(_Z15prefix1_2KernelPiS_)
        /*005c*/ 	.word	0x00000000


	//----- nvinfo : EIATTR_MIN_STACK_SIZE
	.align		4
.L_15:
        /*0060*/ 	.byte	0x04, 0x12
        /*0062*/ 	.short	(.L_17 - .L_16)
	.align		4
.L_16:
        /*0064*/ 	.word	index@(_Z15prefix1_1KernelPiPKiS_m)
        /*0068*/ 	.word	0x00000000
.L_17:


//--------------------- .nv.compat                --------------------------
	.section	.nv.compat,"",@"SHT_CUDA_COMPAT_INFO"
	.align	4
        /*0000*/ 	.byte	0x02, 0x09, 0x00, 0x00, 0x02, 0x02, 0x01, 0x00, 0x02, 0x05, 0x05, 0x00, 0x03, 0x07, 0x01, 0x01
        /*0010*/ 	.byte	0x02, 0x03, 0x00, 0x00, 0x02, 0x06, 0x01, 0x00, 0x04, 0x0b, 0x08, 0x00, 0x09, 0x00, 0x00, 0x00
        /*0020*/ 	.byte	0x00, 0x00, 0x00, 0x00


//--------------------- .nv.info._Z13prefix2KernelPfS_im --------------------------
	.section	.nv.info._Z13prefix2KernelPfS_im,"",@"SHT_CUDA_INFO"
	.sectionflags	@""
	.align	4


	//----- nvinfo : EIATTR_CUDA_API_VERSION
	.align		4
        /*0000*/ 	.byte	0x04, 0x37
        /*0002*/ 	.short	(.L_19 - .L_18)
.L_18:
        /*0004*/ 	.word	0x00000082


	//----- nvinfo : EIATTR_KPARAM_INFO
	.align		4
.L_19:
        /*0008*/ 	.byte	0x04, 0x17
        /*000a*/ 	.short	(.L_21 - .L_20)
.L_20:
        /*000c*/ 	.word	0x00000000
        /*0010*/ 	.short	0x0003
        /*0012*/ 	.short	0x0018
        /*0014*/ 	.byte	0x00, 0xf0, 0x21, 0x00


	//----- nvinfo : EIATTR_KPARAM_INFO
	.align		4
.L_21:
        /*0018*/ 	.byte	0x04, 0x17
        /*001a*/ 	.short	(.L_23 - .L_22)
.L_22:
        /*001c*/ 	.word	0x00000000
        /*0020*/ 	.short	0x0002
        /*0022*/ 	.short	0x0010
        /*0024*/ 	.byte	0x00, 0xf0, 0x11, 0x00


	//----- nvinfo : EIATTR_KPARAM_INFO
	.align		4
.L_23:
        /*0028*/ 	.byte	0x04, 0x17
        /*002a*/ 	.short	(.L_25 - .L_24)
.L_24:
        /*002c*/ 	.word	0x00000000
        /*0030*/ 	.short	0x0001
        /*0032*/ 	.short	0x0008
        /*0034*/ 	.byte	0x00, 0xf5, 0x21, 0x00


	//----- nvinfo : EIATTR_KPARAM_INFO
	.align		4
.L_25:
        /*0038*/ 	.byte	0x04, 0x17
        /*003a*/ 	.short	(.L_27 - .L_26)
.L_26:
        /*003c*/ 	.word	0x00000000
        /*0040*/ 	.short	0x0000
        /*0042*/ 	.short	0x0000
        /*0044*/ 	.byte	0x00, 0xf5, 0x21, 0x00


	//----- nvinfo : EIATTR_SPARSE_MMA_MASK
	.align		4
.L_27:
        /*0048*/ 	.byte	0x03, 0x50
        /*004a*/ 	.short	0x0000


	//----- nvinfo : EIATTR_MAXREG_COUNT
	.align		4
        /*004c*/ 	.byte	0x03, 0x1b
        /*004e*/ 	.short	0x00ff


	//----- nvinfo : EIATTR_MERCURY_ISA_VERSION
	.align		4
        /*0050*/ 	.byte	0x03, 0x5f
        /*0052*/ 	.short	0x0101


	//----- nvinfo : EIATTR_VRC_CTA_INIT_COUNT
	.align		4
        /*0054*/ 	.byte	0x02, 0x4a
	.zero		1
	.zero		1


	//----- nvinfo : EIATTR_EXIT_INSTR_OFFSETS
	.align		4
        /*0058*/ 	.byte	0x04, 0x1c
        /*005a*/ 	.short	(.L_29 - .L_28)


	//   ....[0]....
.L_28:
        /*005c*/ 	.word	0x00000180


	//   ....[1]....
        /*0060*/ 	.word	0x00000750


	//   ....[2]....
        /*0064*/ 	.word	0x00000a40


	//   ....[3]....
        /*0068*/ 	.word	0x00000be0


	//   ....[4]....
        /*006c*/ 	.word	0x00000c90


	//----- nvinfo : EIATTR_CRS_STACK_SIZE
	.align		4
.L_29:
        /*0070*/ 	.byte	0x04, 0x1e
        /*0072*/ 	.short	(.L_31 - .L_30)
.L_30:
        /*0074*/ 	.word	0x00000000


	//----- nvinfo : EIATTR_CBANK_PARAM_SIZE
	.align		4
.L_31:
        /*0078*/ 	.byte	0x03, 0x19
        /*007a*/ 	.short	0x0020


	//----- nvinfo : EIATTR_PARAM_CBANK
	.align		4
        /*007c*/ 	.byte	0x04, 0x0a
        /*007e*/ 	.short	(.L_33 - .L_32)
	.align		4
.L_32:
        /*0080*/ 	.word	index@(.nv.constant0._Z13prefix2KernelPfS_im)
        /*0084*/ 	.short	0x0380
        /*0086*/ 	.short	0x0020


	//----- nvinfo : EIATTR_SW_WAR
	.align		4
.L_33:
        /*0088*/ 	.byte	0x04, 0x36
        /*008a*/ 	.short	(.L_35 - .L_34)
.L_34:
        /*008c*/ 	.word	0x00000008
.L_35:


//--------------------- .nv.info._Z15prefix1_2KernelPiS_ --------------------------
	.section	.nv.info._Z15prefix1_2KernelPiS_,"",@"SHT_CUDA_INFO"
	.sectionflags	@""
	.align	4


	//----- nvinfo : EIATTR_CUDA_API_VERSION
	.align		4
        /*0000*/ 	.byte	0x04, 0x37
        /*0002*/ 	.short	(.L_37 - .L_36)
.L_36:
        /*0004*/ 	.word	0x00000082


	//----- nvinfo : EIATTR_KPARAM_INFO
	.align		4
.L_37:
        /*0008*/ 	.byte	0x04, 0x17
        /*000a*/ 	.short	(.L_39 - .L_38)
.L_38:
        /*000c*/ 	.word	0x00000000
        /*0010*/ 	.short	0x0001
        /*0012*/ 	.short	0x0008
        /*0014*/ 	.byte	0x00, 0xf5, 0x21, 0x00


	//----- nvinfo : EIATTR_KPARAM_INFO
	.align		4
.L_39:
        /*0018*/ 	.byte	0x04, 0x17
        /*001a*/ 	.short	(.L_41 - .L_40)
.L_40:
        /*001c*/ 	.word	0x00000000
        /*0020*/ 	.short	0x0000
        /*0022*/ 	.short	0x0000
        /*0024*/ 	.byte	0x00, 0xf5, 0x21, 0x00


	//----- nvinfo : EIATTR_SPARSE_MMA_MASK
	.align		4
.L_41:
        /*0028*/ 	.byte	0x03, 0x50
        /*002a*/ 	.short	0x0000


	//----- nvinfo : EIATTR_MAXREG_COUNT
	.align		4
        /*002c*/ 	.byte	0x03, 0x1b
        /*002e*/ 	.short	0x00ff


	//----- nvinfo : EIATTR_MERCURY_ISA_VERSION
	.align		4
        /*0030*/ 	.byte	0x03, 0x5f
        /*0032*/ 	.short	0x0101


	//----- nvinfo : EIATTR_VRC_CTA_INIT_COUNT
	.align		4
        /*0034*/ 	.byte	0x02, 0x4a
	.zero		1
	.zero		1


	//----- nvinfo : EIATTR_EXIT_INSTR_OFFSETS
	.align		4
        /*0038*/ 	.byte	0x04, 0x1c
        /*003a*/ 	.short	(.L_43 - .L_42)


	//   ....[0]....
.L_42:
        /*003c*/ 	.word	0x00000790


	//----- nvinfo : EIATTR_CRS_STACK_SIZE
	.align		4
.L_43:
        /*0040*/ 	.byte	0x04, 0x1e
        /*0042*/ 	.short	(.L_45 - .L_44)
.L_44:
        /*0044*/ 	.word	0x00000000


	//----- nvinfo : EIATTR_CBANK_PARAM_SIZE
	.align		4
.L_45:
        /*0048*/ 	.byte	0x03, 0x19
        /*004a*/ 	.short	0x0010


	//----- nvinfo : EIATTR_PARAM_CBANK
	.align		4
        /*004c*/ 	.byte	0x04, 0x0a
        /*004e*/ 	.short	(.L_47 - .L_46)
	.align		4
.L_46:
        /*0050*/ 	.word	index@(.nv.constant0._Z15prefix1_2KernelPiS_)
        /*0054*/ 	.short	0x0380
        /*0056*/ 	.short	0x0010


	//----- nvinfo : EIATTR_SW_WAR
	.align		4
.L_47:
        /*0058*/ 	.byte	0x04, 0x36
        /*005a*/ 	.short	(.L_49 - .L_48)
.L_48:
        /*005c*/ 	.word	0x00000008
.L_49:


//--------------------- .nv.info._Z15prefix1_1KernelPiPKiS_m --------------------------
	.section	.nv.info._Z15prefix1_1KernelPiPKiS_m,"",@"SHT_CUDA_INFO"
	.sectionflags	@""
	.align	4


	//----- nvinfo : EIATTR_CUDA_API_VERSION
	.align		4
        /*0000*/ 	.byte	0x04, 0x37
        /*0002*/ 	.short	(.L_51 - .L_50)
.L_50:
        /*0004*/ 	.word	0x00000082


	//----- nvinfo : EIATTR_KPARAM_INFO
	.align		4
.L_51:
        /*0008*/ 	.byte	0x04, 0x17
        /*000a*/ 	.short	(.L_53 - .L_52)
.L_52:
        /*000c*/ 	.word	0x00000000
        /*0010*/ 	.short	0x0003
        /*0012*/ 	.short	0x0018
        /*0014*/ 	.byte	0x00, 0xf0, 0x21, 0x00


	//----- nvinfo : EIATTR_KPARAM_INFO
	.align		4
.L_53:
        /*0018*/ 	.byte	0x04, 0x17
        /*001a*/ 	.short	(.L_55 - .L_54)
.L_54:
        /*001c*/ 	.word	0x00000000
        /*0020*/ 	.short	0x0002
        /*0022*/ 	.short	0x0010
        /*0024*/ 	.byte	0x00, 0xf5, 0x21, 0x00


	//----- nvinfo : EIATTR_KPARAM_INFO
	.align		4
.L_55:
        /*0028*/ 	.byte	0x04, 0x17
        /*002a*/ 	.short	(.L_57 - .L_56)
.L_56:
        /*002c*/ 	.word	0x00000000
        /*0030*/ 	.short	0x0001
        /*0032*/ 	.short	0x0008
        /*0034*/ 	.byte	0x00, 0xf5, 0x21, 0x00


	//----- nvinfo : EIATTR_KPARAM_INFO
	.align		4
.L_57:
        /*0038*/ 	.byte	0x04, 0x17
        /*003a*/ 	.short	(.L_59 - .L_58)
.L_58:
        /*003c*/ 	.word	0x00000000
        /*0040*/ 	.short	0x0000
        /*0042*/ 	.short	0x0000
        /*0044*/ 	.byte	0x00, 0xf5, 0x21, 0x00


	//----- nvinfo : EIATTR_SPARSE_MMA_MASK
	.align		4
.L_59:
        /*0048*/ 	.byte	0x03, 0x50
        /*004a*/ 	.short	0x0000


	//----- nvinfo : EIATTR_MAXREG_COUNT
	.align		4
        /*004c*/ 	.byte	0x03, 0x1b
        /*004e*/ 	.short	0x00ff


	//----- nvinfo : EIATTR_MERCURY_ISA_VERSION
	.align		4
        /*0050*/ 	.byte	0x03, 0x5f
        /*0052*/ 	.short	0x0101


	//----- nvinfo : EIATTR_VRC_CTA_INIT_COUNT
	.align		4
        /*0054*/ 	.byte	0x02, 0x4a
	.zero		1
	.zero		1


	//----- nvinfo : EIATTR_EXIT_INSTR_OFFSETS
	.align		4
        /*0058*/ 	.byte	0x04, 0x1c
        /*005a*/ 	.short	(.L_61 - .L_60)


	//   ....[0]....
.L_60:
        /*005c*/ 	.word	0x00000090


	//   ....[1]....
        /*0060*/ 	.word	0x000001f0


	//----- nvinfo : EIATTR_CBANK_PARAM_SIZE
	.align		4
.L_61:
        /*0064*/ 	.byte	0x03, 0x19
        /*0066*/ 	.short	0x0020


	//----- nvinfo : EIATTR_PARAM_CBANK
	.align		4
        /*0068*/ 	.byte	0x04, 0x0a
        /*006a*/ 	.short	(.L_63 - .L_62)
	.align		4
.L_62:
        /*006c*/ 	.word	index@(.nv.constant0._Z15prefix1_1KernelPiPKiS_m)
        /*0070*/ 	.short	0x0380
        /*0072*/ 	.short	0x0020


	//----- nvinfo : EIATTR_SW_WAR
	.align		4
.L_63:
        /*0074*/ 	.byte	0x04, 0x36
        /*0076*/ 	.short	(.L_65 - .L_64)
.L_64:
        /*0078*/ 	.word	0x00000008
.L_65:


//--------------------- .nv.callgraph             --------------------------
	.section	.nv.callgraph,"",@"SHT_CUDA_CALLGRAPH"
	.align	4
	.sectionentsize	8
	.align		4
        /*0000*/ 	.word	0x00000000
	.align		4
        /*0004*/ 	.word	0xffffffff
	.align		4
        /*0008*/ 	.word	0x00000000
	.align		4
        /*000c*/ 	.word	0xfffffffe
	.align		4
        /*0010*/ 	.word	0x00000000
	.align		4
        /*0014*/ 	.word	0xfffffffd
	.align		4
        /*0018*/ 	.word	0x00000000
	.align		4
        /*001c*/ 	.word	0xfffffffc


//--------------------- .text._Z13prefix2KernelPfS_im --------------------------
	.section	.text._Z13prefix2KernelPfS_im,"ax",@progbits
	.align	128
        .global         _Z13prefix2KernelPfS_im
        .type           _Z13prefix2KernelPfS_im,@function
        .size           _Z13prefix2KernelPfS_im,(.L_x_19 - _Z13prefix2KernelPfS_im)
        .other          _Z13prefix2KernelPfS_im,@"STO_CUDA_ENTRY STV_DEFAULT"
_Z13prefix2KernelPfS_im:
.text._Z13prefix2KernelPfS_im:
[----:B------:R-:W-:Y:S01]  /*0000*/  LDC R1, c[0x0][0x37c] ;  /* 0x0000df00ff017b82 */ /* 0x000fe20000000800 */
[----:B------:R-:W0:Y:S07]  /*0010*/  S2R R7, SR_TID.X ;  /* 0x0000000000077919 */ /* 0x000e2e0000002100 */
[----:B------:R-:W0:Y:S01]  /*0020*/  S2UR UR6, SR_CTAID.X ;  /* 0x00000000000679c3 */ /* 0x000e220000002500 */
[----:B------:R-:W1:Y:S01]  /*0030*/  LDCU.64 UR4, c[0x0][0x398] ;  /* 0x00007300ff0477ac */ /* 0x000e620008000a00 */
[----:B------:R-:W-:Y:S06]  /*0040*/  BSSY.RECONVERGENT B0, `(.L_x_0) ;  /* 0x0000013000007945 */ /* 0x000fec0003800200 */
[----:B------:R-:W0:Y:S08]  /*0050*/  LDC R0, c[0x0][0x360] ;  /* 0x0000d800ff007b82 */ /* 0x000e300000000800 */
[----:B------:R-:W2:Y:S01]  /*0060*/  LDC R8, c[0x0][0x390] ;  /* 0x0000e400ff087b82 */ /* 0x000ea20000000800 */
[----:B-1----:R-:W-:-:S04]  /*0070*/  UIADD3 UR4, UP0, UPT, UR4, -0x1, URZ ;  /* 0xffffffff04047890 */ /* 0x002fc8000ff1e0ff */
[----:B------:R-:W-:-:S03]  /*0080*/  UIADD3.X UR5, UPT, UPT, UR5, -0x1, URZ, UP0, !UPT ;  /* 0xffffffff05057890 */ /* 0x000fc600087fe4ff */
[----:B------:R-:W1:Y:S08]  /*0090*/  LDC.64 R2, c[0x0][0x388] ;  /* 0x0000e200ff027b82 */ /* 0x000e700000000a00 */
[----:B------:R-:W3:Y:S01]  /*00a0*/  LDC.64 R4, c[0x0][0x380] ;  /* 0x0000e000ff047b82 */ /* 0x000ee20000000a00 */
[----:B0-----:R-:W-:Y:S01]  /*00b0*/  IMAD R0, R0, UR6, R7 ;  /* 0x0000000600007c24 */ /* 0x001fe2000f8e0207 */
[----:B------:R-:W-:Y:S01]  /*00c0*/  MOV R7, UR5 ;  /* 0x0000000500077c02 */ /* 0x000fe20008000f00 */
[----:B------:R-:W0:Y:S03]  /*00d0*/  LDCU.64 UR6, c[0x0][0x358] ;  /* 0x00006b00ff0677ac */ /* 0x000e260008000a00 */
[----:B------:R-:W-:-:S02]  /*00e0*/  ISETP.LE.U32.AND P0, PT, R0, UR4, PT ;  /* 0x0000000400007c0c */ /* 0x000fc4000bf03070 */
[----:B------:R-:W-:Y:S02]  /*00f0*/  SHF.R.S32.HI R6, RZ, 0x1f, R0 ;  /* 0x0000001fff067819 */ /* 0x000fe40000011400 */
[----:B--2---:R-:W-:Y:S02]  /*0100*/  ISETP.GE.AND P1, PT, R8, 0x1, PT ;  /* 0x000000010800780c */ /* 0x004fe40003f26270 */
[----:B------:R-:W-:Y:S01]  /*0110*/  ISETP.GE.U32.AND.EX P0, PT, R7, R6, PT, P0 ;  /* 0x000000060700720c */ /* 0x000fe20003f06100 */
[----:B-1----:R-:W-:-:S04]  /*0120*/  IMAD.WIDE R2, R0, 0x4, R2 ;  /* 0x0000000400027825 */ /* 0x002fc800078e0202 */
[----:B---3--:R-:W-:-:S08]  /*0130*/  IMAD.WIDE R4, R0, 0x4, R4 ;  /* 0x0000000400047825 */ /* 0x008fd000078e0204 */
[----:B0-----:R-:W-:Y:S05]  /*0140*/  @!P0 BRA `(.L_x_1) ;  /* 0x0000000000088947 */ /* 0x001fea0003800000 */
[----:B------:R-:W2:Y:S04]  /*0150*/  LDG.E R7, desc[UR6][R2.64] ;  /* 0x0000000602077981 */ /* 0x000ea8000c1e1900 */
[----:B--2---:R0:W-:Y:S02]  /*0160*/  STG.E desc[UR6][R4.64], R7 ;  /* 0x0000000704007986 */ /* 0x0041e4000c101906 */
.L_x_1:
[----:B------:R-:W-:Y:S05]  /*0170*/  BSYNC.RECONVERGENT B0 ;  /* 0x0000000000007941 */ /* 0x000fea0003800200 */
.L_x_0:
[----:B------:R-:W-:Y:S05]  /*0180*/  @!P1 EXIT ;  /* 0x000000000000994d */ /* 0x000fea0003800000 */
[C---:B------:R-:W-:Y:S01]  /*0190*/  ISETP.GE.U32.AND P1, PT, R8.reuse, 0x8, PT ;  /* 0x000000080800780c */ /* 0x040fe20003f26070 */
[----:B------:R-:W-:Y:S01]  /*01a0*/  UMOV UR4, 0x1 ;  /* 0x0000000100047882 */ /* 0x000fe20000000000 */
[----:B0-----:R-:W-:-:S04]  /*01b0*/  LOP3.LUT R7, R8, 0x7, RZ, 0xc0, !PT ;  /* 0x0000000708077812 */ /* 0x001fc800078ec0ff */
[----:B------:R-:W-:-:S07]  /*01c0*/  ISETP.NE.AND P0, PT, R7, RZ, PT ;  /* 0x000000ff0700720c */ /* 0x000fce0003f05270 */
[----:B------:R-:W-:Y:S06]  /*01d0*/  @!P1 BRA `(.L_x_2) ;  /* 0x00000004005c9947 */ /* 0x000fec0003800000 */
[----:B------:R-:W-:Y:S01]  /*01e0*/  LOP3.LUT R6, R8, 0x7ffffff8, RZ, 0xc0, !PT ;  /* 0x7ffffff808067812 */ /* 0x000fe200078ec0ff */
[----:B------:R-:W-:-:S04]  /*01f0*/  UMOV UR4, 0x1 ;  /* 0x0000000100047882 */ /* 0x000fc80000000000 */
[----:B------:R-:W-:-:S07]  /*0200*/  IMAD.MOV R6, RZ, RZ, -R6 ;  /* 0x000000ffff067224 */ /* 0x000fce00078e0a06 */
.L_x_3:
[----:B------:R-:W-:-:S13]  /*0210*/  ISETP.GE.AND P2, PT, R0, UR4, PT ;  /* 0x0000000400007c0c */ /* 0x000fda000bf46270 */
[----:B------:R-:W0:Y:S01]  /*0220*/  @P2 LDC.64 R8, c[0x0][0x388] ;  /* 0x0000e200ff082b82 */ /* 0x000e220000000a00 */
[----:B------:R-:W-:Y:S01]  /*0230*/  @P2 IADD3 R11, PT, PT, R0, -UR4, RZ ;  /* 0x80000004000b2c10 */ /* 0x000fe2000fffe0ff */
[----:B------:R-:W2:Y:S04]  /*0240*/  @!P2 LDG.E R13, desc[UR6][R4.64] ;  /* 0x00000006040da981 */ /* 0x000ea8000c1e1900 */
[----:B------:R-:W3:Y:S01]  /*0250*/  @P2 LDG.E R12, desc[UR6][R2.64] ;  /* 0x00000006020c2981 */ /* 0x000ee2000c1e1900 */
[----:B0-----:R-:W-:-:S06]  /*0260*/  @P2 IMAD.WIDE R8, R11, 0x4, R8 ;  /* 0x000000040b082825 */ /* 0x001fcc00078e0208 */
[----:B------:R-:W3:Y:S01]  /*0270*/  @P2 LDG.E R9, desc[UR6][R8.64] ;  /* 0x0000000608092981 */ /* 0x000ee2000c1e1900 */
[----:B------:R-:W-:-:S06]  /*0280*/  USHF.L.U32 UR5, UR4, 0x1, URZ ;  /* 0x0000000104057899 */ /* 0x000fcc00080006ff */
[----:B------:R-:W-:-:S13]  /*0290*/  ISETP.GE.AND P1, PT, R0, UR5, PT ;  /* 0x0000000500007c0c */ /* 0x000fda000bf26270 */
[----:B------:R-:W0:Y:S01]  /*02a0*/  @P1 LDC.64 R10, c[0x0][0x388] ;  /* 0x0000e200ff0a1b82 */ /* 0x000e220000000a00 */
[----:B------:R-:W-:-:S04]  /*02b0*/  @P1 VIADD R15, R0, -UR5 ;  /* 0x80000005000f1c36 */ /* 0x000fc80008000000 */
[----:B0-----:R-:W-:-:S04]  /*02c0*/  @P1 IMAD.WIDE R10, R15, 0x4, R10 ;  /* 0x000000040f0a1825 */ /* 0x001fc800078e020a */
[----:B---3--:R-:W-:-:S05]  /*02d0*/  @P2 FADD R13, R12, R9 ;  /* 0x000000090c0d2221 */ /* 0x008fca0000000000 */
[----:B------:R-:W-:Y:S04]  /*02e0*/  @P2 STG.E desc[UR6][R4.64], R13 ;  /* 0x0000000d04002986 */ /* 0x000fe8000c101906 */
[----:B--2---:R0:W-:Y:S04]  /*02f0*/  STG.E desc[UR6][R2.64], R13 ;  /* 0x0000000d02007986 */ /* 0x0041e8000c101906 */
[----:B------:R-:W2:Y:S04]  /*0300*/  @P1 LDG.E R10, desc[UR6][R10.64] ;  /* 0x000000060a0a1981 */ /* 0x000ea8000c1e1900 */
[----:B------:R-:W3:Y:S01]  /*0310*/  @!P1 LDG.E R15, desc[UR6][R4.64] ;  /* 0x00000006040f9981 */ /* 0x000ee2000c1e1900 */
[----:B------:R-:W-:-:S06]  /*0320*/  USHF.L.U32 UR5, UR4, 0x2, URZ ;  /* 0x0000000204057899 */ /* 0x000fcc00080006ff */
[----:B------:R-:W-:-:S13]  /*0330*/  ISETP.GE.AND P2, PT, R0, UR5, PT ;  /* 0x0000000500007c0c */ /* 0x000fda000bf46270 */
[----:B------:R-:W1:Y:S01]  /*0340*/  @P2 LDC.64 R8, c[0x0][0x388] ;  /* 0x0000e200ff082b82 */ /* 0x000e620000000a00 */
[----:B------:R-:W-:-:S05]  /*0350*/  @P2 IADD3 R17, PT, PT, R0, -UR5, RZ ;  /* 0x8000000500112c10 */ /* 0x000fca000fffe0ff */
[----:B-1----:R-:W-:-:S04]  /*0360*/  @P2 IMAD.WIDE R8, R17, 0x4, R8 ;  /* 0x0000000411082825 */ /* 0x002fc800078e0208 */
[----:B--2---:R-:W-:-:S05]  /*0370*/  @P1 FADD R15, R10, R13 ;  /* 0x0000000d0a0f1221 */ /* 0x004fca0000000000 */
[----:B------:R-:W-:Y:S04]  /*0380*/  @P1 STG.E desc[UR6][R4.64], R15 ;  /* 0x0000000f04001986 */ /* 0x000fe8000c101906 */
[----:B---3--:R1:W-:Y:S04]  /*0390*/  STG.E desc[UR6][R2.64], R15 ;  /* 0x0000000f02007986 */ /* 0x0083e8000c101906 */
[----:B------:R-:W2:Y:S04]  /*03a0*/  @P2 LDG.E R8, desc[UR6][R8.64] ;  /* 0x0000000608082981 */ /* 0x000ea8000c1e1900 */
[----:B0-----:R-:W3:Y:S01]  /*03b0*/  @!P2 LDG.E R13, desc[UR6][R4.64] ;  /* 0x00000006040da981 */ /* 0x001ee2000c1e1900 */
[----:B------:R-:W-:-:S06]  /*03c0*/  USHF.L.U32 UR5, UR4, 0x3, URZ ;  /* 0x0000000304057899 */ /* 0x000fcc00080006ff */
[----:B------:R-:W-:-:S13]  /*03d0*/  ISETP.GE.AND P1, PT, R0, UR5, PT ;  /* 0x0000000500007c0c */ /* 0x000fda000bf26270 */
[----:B------:R-:W0:Y:S01]  /*03e0*/  @P1 LDC.64 R10, c[0x0][0x388] ;  /* 0x0000e200ff0a1b82 */ /* 0x000e220000000a00 */
[----:B------:R-:W-:-:S04]  /*03f0*/  @P1 VIADD R17, R0, -UR5 ;  /* 0x8000000500111c36 */ /* 0x000fc80008000000 */
[----:B0-----:R-:W-:-:S04]  /*0400*/  @P1 IMAD.WIDE R10, R17, 0x4, R10 ;  /* 0x00000004110a1825 */ /* 0x001fc800078e020a */
[----:B--2---:R-:W-:-:S05]  /*0410*/  @P2 FADD R13, R8, R15 ;  /* 0x0000000f080d2221 */ /* 0x004fca0000000000 */
[----:B------:R-:W-:Y:S04]  /*0420*/  @P2 STG.E desc[UR6][R4.64], R13 ;  /* 0x0000000d04002986 */ /* 0x000fe8000c101906 */
[----:B---3--:R0:W-:Y:S04]  /*0430*/  STG.E desc[UR6][R2.64], R13 ;  /* 0x0000000d02007986 */ /* 0x0081e8000c101906 */
[----:B------:R-:W2:Y:S04]  /*0440*/  @P1 LDG.E R10, desc[UR6][R10.64] ;  /* 0x000000060a0a1981 */ /* 0x000ea8000c1e1900 */
[----:B-1----:R-:W3:Y:S01]  /*0450*/  @!P1 LDG.E R15, desc[UR6][R4.64] ;  /* 0x00000006040f9981 */ /* 0x002ee2000c1e1900 */
        /* <DEDUP_REMOVED lines=26> */
[----:B------:R1:W-:Y:S04]  /*0600*/  @P1 STG.E desc[UR6][R4.64], R15 ;  /* 0x0000000f04001986 */ /* 0x0003e8000c101906 */
        /* <DEDUP_REMOVED lines=9> */
[----:B------:R1:W-:Y:S04]  /*06a0*/  @P2 STG.E desc[UR6][R4.64], R13 ;  /* 0x0000000d04002986 */ /* 0x0003e8000c101906 */
[----:B---3--:R1:W-:Y:S04]  /*06b0*/  STG.E desc[UR6][R2.64], R13 ;  /* 0x0000000d02007986 */ /* 0x0083e8000c101906 */
[----:B------:R-:W2:Y:S04]  /*06c0*/  @P1 LDG.E R10, desc[UR6][R10.64] ;  /* 0x000000060a0a1981 */ /* 0x000ea8000c1e1900 */
[----:B------:R-:W3:Y:S01]  /*06d0*/  @!P1 LDG.E R9, desc[UR6][R4.64] ;  /* 0x0000000604099981 */ /* 0x000ee2000c1e1900 */
[----:B------:R-:W-:Y:S01]  /*06e0*/  IADD3 R6, PT, PT, R6, 0x8, RZ ;  /* 0x0000000806067810 */ /* 0x000fe20007ffe0ff */
[----:B------:R-:W-:Y:S01]  /*06f0*/  USHF.L.U32 UR4, UR4, 0x8, URZ ;  /* 0x0000000804047899 */ /* 0x000fe200080006ff */
[----:B--2---:R-:W-:-:S05]  /*0700*/  @P1 FADD R9, R10, R13 ;  /* 0x0000000d0a091221 */ /* 0x004fca0000000000 */
[----:B------:R1:W-:Y:S04]  /*0710*/  @P1 STG.E desc[UR6][R4.64], R9 ;  /* 0x0000000904001986 */ /* 0x0003e8000c101906 */
[----:B---3--:R1:W-:Y:S01]  /*0720*/  STG.E desc[UR6][R2.64], R9 ;  /* 0x0000000902007986 */ /* 0x0083e2000c101906 */
[----:B------:R-:W-:-:S13]  /*0730*/  ISETP.NE.AND P1, PT, R6, RZ, PT ;  /* 0x000000ff0600720c */ /* 0x000fda0003f25270 */
[----:B-1----:R-:W-:Y:S05]  /*0740*/  @P1 BRA `(.L_x_3) ;  /* 0xfffffff800b01947 */ /* 0x002fea000383ffff */
.L_x_2:
[----:B------:R-:W-:Y:S05]  /*0750*/  @!P0 EXIT ;  /* 0x000000000000894d */ /* 0x000fea0003800000 */
[----:B------:R-:W0:Y:S01]  /*0760*/  LDC R6, c[0x0][0x390] ;  /* 0x0000e400ff067b82 */ /* 0x000e220000000800 */
[----:B------:R-:W-:Y:S02]  /*0770*/  ISETP.GE.U32.AND P1, PT, R7, 0x4, PT ;  /* 0x000000040700780c */ /* 0x000fe40003f26070 */
[----:B0-----:R-:W-:-:S04]  /*0780*/  LOP3.LUT R12, R6, 0x3, RZ, 0xc0, !PT ;  /* 0x00000003060c7812 */ /* 0x001fc800078ec0ff */
[----:B------:R-:W-:-:S07]  /*0790*/  ISETP.NE.AND P0, PT, R12, RZ, PT ;  /* 0x000000ff0c00720c */ /* 0x000fce0003f05270 */
[----:B------:R-:W-:Y:S06]  /*07a0*/  @!P1 BRA `(.L_x_4) ;  /* 0x0000000000a49947 */ /* 0x000fec0003800000 */
[----:B------:R-:W-:-:S13]  /*07b0*/  ISETP.GE.AND P2, PT, R0, UR4, PT ;  /* 0x0000000400007c0c */ /* 0x000fda000bf46270 */
[----:B------:R-:W0:Y:S01]  /*07c0*/  @P2 LDC.64 R8, c[0x0][0x388] ;  /* 0x0000e200ff082b82 */ /* 0x000e220000000a00 */
[----:B------:R-:W-:Y:S01]  /*07d0*/  @P2 IADD3 R7, PT, PT, R0, -UR4, RZ ;  /* 0x8000000400072c10 */ /* 0x000fe2000fffe0ff */
[----:B------:R-:W2:Y:S04]  /*07e0*/  @P2 LDG.E R15, desc[UR6][R2.64] ;  /* 0x00000006020f2981 */ /* 0x000ea8000c1e1900 */
[----:B0-----:R-:W-:Y:S02]  /*07f0*/  @P2 IMAD.WIDE R8, R7, 0x4, R8 ;  /* 0x0000000407082825 */ /* 0x001fe400078e0208 */
[----:B------:R-:W3:Y:S04]  /*0800*/  @!P2 LDG.E R7, desc[UR6][R4.64] ;  /* 0x000000060407a981 */ /* 0x000ee8000c1e1900 */
[----:B------:R-:W2:Y:S01]  /*0810*/  @P2 LDG.E R8, desc[UR6][R8.64] ;  /* 0x0000000608082981 */ /* 0x000ea2000c1e1900 */
        /* <DEDUP_REMOVED lines=23> */
[----:B------:R-:W-:-:S05]  /*0990*/  @P1 IADD3 R15, PT, PT, R0, -UR5, RZ ;  /* 0x80000005000f1c10 */ /* 0x000fca000fffe0ff */
[----:B0-----:R-:W-:-:S04]  /*09a0*/  @P1 IMAD.WIDE R10, R15, 0x4, R10 ;  /* 0x000000040f0a1825 */ /* 0x001fc800078e020a */
[----:B--2---:R-:W-:-:S05]  /*09b0*/  @P2 FADD R7, R8, R13 ;  /* 0x0000000d08072221 */ /* 0x004fca0000000000 */
[----:B------:R1:W-:Y:S04]  /*09c0*/  @P2 STG.E desc[UR6][R4.64], R7 ;  /* 0x0000000704002986 */ /* 0x0003e8000c101906 */
[----:B---3--:R1:W-:Y:S04]  /*09d0*/  STG.E desc[UR6][R2.64], R7 ;  /* 0x0000000702007986 */ /* 0x0083e8000c101906 */
[----:B------:R-:W2:Y:S04]  /*09e0*/  @P1 LDG.E R10, desc[UR6][R10.64] ;  /* 0x000000060a0a1981 */ /* 0x000ea8000c1e1900 */
[----:B------:R-:W3:Y:S01]  /*09f0*/  @!P1 LDG.E R9, desc[UR6][R4.64] ;  /* 0x0000000604099981 */ /* 0x000ee2000c1e1900 */
[----:B------:R-:W-:Y:S01]  /*0a00*/  USHF.L.U32 UR4, UR4, 0x4, URZ ;  /* 0x0000000404047899 */ /* 0x000fe200080006ff */
[----:B--2---:R-:W-:-:S05]  /*0a10*/  @P1 FADD R9, R10, R7 ;  /* 0x000000070a091221 */ /* 0x004fca0000000000 */
[----:B------:R1:W-:Y:S04]  /*0a20*/  @P1 STG.E desc[UR6][R4.64], R9 ;  /* 0x0000000904001986 */ /* 0x0003e8000c101906 */
[----:B---3--:R1:W-:Y:S02]  /*0a30*/  STG.E desc[UR6][R2.64], R9 ;  /* 0x0000000902007986 */ /* 0x0083e4000c101906 */
.L_x_4:
[----:B------:R-:W-:Y:S05]  /*0a40*/  @!P0 EXIT ;  /* 0x000000000000894d */ /* 0x000fea0003800000 */
[----:B------:R-:W-:Y:S02]  /*0a50*/  ISETP.NE.AND P1, PT, R12, 0x1, PT ;  /* 0x000000010c00780c */ /* 0x000fe40003f25270 */
[----:B------:R-:W-:-:S04]  /*0a60*/  LOP3.LUT R6, R6, 0x1, RZ, 0xc0, !PT ;  /* 0x0000000106067812 */ /* 0x000fc800078ec0ff */
[----:B------:R-:W-:-:S07]  /*0a70*/  ISETP.NE.U32.AND P0, PT, R6, 0x1, PT ;  /* 0x000000010600780c */ /* 0x000fce0003f05070 */
[----:B------:R-:W-:Y:S06]  /*0a80*/  @!P1 BRA `(.L_x_5) ;  /* 0x0000000000549947 */ /* 0x000fec0003800000 */
[----:B------:R-:W-:-:S13]  /*0a90*/  ISETP.GE.AND P2, PT, R0, UR4, PT ;  /* 0x0000000400007c0c */ /* 0x000fda000bf46270 */
[----:B-1----:R-:W0:Y:S01]  /*0aa0*/  @P2 LDC.64 R6, c[0x0][0x388] ;  /* 0x0000e200ff062b82 */ /* 0x002e220000000a00 */
[----:B------:R-:W-:Y:S01]  /*0ab0*/  @P2 VIADD R9, R0, -UR4 ;  /* 0x8000000400092c36 */ /* 0x000fe20008000000 */
[----:B------:R-:W2:Y:S04]  /*0ac0*/  @!P2 LDG.E R11, desc[UR6][R4.64] ;  /* 0x00000006040ba981 */ /* 0x000ea8000c1e1900 */
[----:B------:R-:W3:Y:S01]  /*0ad0*/  @P2 LDG.E R15, desc[UR6][R2.64] ;  /* 0x00000006020f2981 */ /* 0x000ee2000c1e1900 */
[----:B0-----:R-:W-:-:S06]  /*0ae0*/  @P2 IMAD.WIDE R8, R9, 0x4, R6 ;  /* 0x0000000409082825 */ /* 0x001fcc00078e0206 */
[----:B------:R-:W3:Y:S01]  /*0af0*/  @P2 LDG.E R8, desc[UR6][R8.64] ;  /* 0x0000000608082981 */ /* 0x000ee2000c1e1900 */
[----:B------:R-:W-:-:S06]  /*0b00*/  USHF.L.U32 UR5, UR4, 0x1, URZ ;  /* 0x0000000104057899 */ /* 0x000fcc00080006ff */
[----:B------:R-:W-:-:S13]  /*0b10*/  ISETP.GE.AND P1, PT, R0, UR5, PT ;  /* 0x0000000500007c0c */ /* 0x000fda000bf26270 */
[----:B------:R-:W0:Y:S01]  /*0b20*/  @P1 LDC.64 R6, c[0x0][0x388] ;  /* 0x0000e200ff061b82 */ /* 0x000e220000000a00 */
[----:B------:R-:W-:-:S05]  /*0b30*/  @P1 IADD3 R13, PT, PT, R0, -UR5, RZ ;  /* 0x80000005000d1c10 */ /* 0x000fca000fffe0ff */
[----:B0-----:R-:W-:-:S04]  /*0b40*/  @P1 IMAD.WIDE R6, R13, 0x4, R6 ;  /* 0x000000040d061825 */ /* 0x001fc800078e0206 */
[----:B---3--:R-:W-:-:S05]  /*0b50*/  @P2 FADD R11, R8, R15 ;  /* 0x0000000f080b2221 */ /* 0x008fca0000000000 */
[----:B------:R0:W-:Y:S04]  /*0b60*/  @P2 STG.E desc[UR6][R4.64], R11 ;  /* 0x0000000b04002986 */ /* 0x0001e8000c101906 */
[----:B--2---:R0:W-:Y:S04]  /*0b70*/  STG.E desc[UR6][R2.64], R11 ;  /* 0x0000000b02007986 */ /* 0x0041e8000c101906 */
[----:B------:R-:W2:Y:S04]  /*0b80*/  @P1 LDG.E R6, desc[UR6][R6.64] ;  /* 0x0000000606061981 */ /* 0x000ea8000c1e1900 */
[----:B------:R-:W3:Y:S01]  /*0b90*/  @!P1 LDG.E R13, desc[UR6][R4.64] ;  /* 0x00000006040d9981 */ /* 0x000ee2000c1e1900 */
[----:B------:R-:W-:Y:S01]  /*0ba0*/  USHF.L.U32 UR4, UR4, 0x2, URZ ;  /* 0x0000000204047899 */ /* 0x000fe200080006ff */
[----:B--2---:R-:W-:-:S05]  /*0bb0*/  @P1 FADD R13, R6, R11 ;  /* 0x0000000b060d1221 */ /* 0x004fca0000000000 */
[----:B------:R0:W-:Y:S04]  /*0bc0*/  @P1 STG.E desc[UR6][R4.64], R13 ;  /* 0x0000000d04001986 */ /* 0x0001e8000c101906 */
[----:B---3--:R0:W-:Y:S02]  /*0bd0*/  STG.E desc[UR6][R2.64], R13 ;  /* 0x0000000d02007986 */ /* 0x0081e4000c101906 */
.L_x_5:
[----:B------:R-:W-:Y:S05]  /*0be0*/  @P0 EXIT ;  /* 0x000000000000094d */ /* 0x000fea0003800000 */
[----:B------:R-:W-:-:S13]  /*0bf0*/  ISETP.GE.AND P0, PT, R0, UR4, PT ;  /* 0x0000000400007c0c */ /* 0x000fda000bf06270 */
[----:B-1----:R-:W1:Y:S01]  /*0c00*/  @P0 LDC.64 R6, c[0x0][0x388] ;  /* 0x0000e200ff060b82 */ /* 0x002e620000000a00 */
[----:B------:R-:W-:Y:S01]  /*0c10*/  @P0 IADD3 R9, PT, PT, R0, -UR4, RZ ;  /* 0x8000000400090c10 */ /* 0x000fe2000fffe0ff */
[----:B0-----:R-:W2:Y:S04]  /*0c20*/  @P0 LDG.E R11, desc[UR6][R2.64] ;  /* 0x00000006020b0981 */ /* 0x001ea8000c1e1900 */
[----:B-1----:R-:W-:Y:S02]  /*0c30*/  @P0 IMAD.WIDE R6, R9, 0x4, R6 ;  /* 0x0000000409060825 */ /* 0x002fe400078e0206 */
[----:B------:R-:W3:Y:S04]  /*0c40*/  @!P0 LDG.E R9, desc[UR6][R4.64] ;  /* 0x0000000604098981 */ /* 0x000ee8000c1e1900 */
[----:B------:R-:W2:Y:S02]  /*0c50*/  @P0 LDG.E R6, desc[UR6][R6.64] ;  /* 0x0000000606060981 */ /* 0x000ea4000c1e1900 */
[----:B--2---:R-:W-:-:S05]  /*0c60*/  @P0 FADD R9, R6, R11 ;  /* 0x0000000b06090221 */ /* 0x004fca0000000000 */
[----:B------:R-:W-:Y:S04]  /*0c70*/  @P0 STG.E desc[UR6][R4.64], R9 ;  /* 0x0000000904000986 */ /* 0x000fe8000c101906 */
[----:B---3--:R-:W-:Y:S01]  /*0c80*/  STG.E desc[UR6][R2.64], R9 ;  /* 0x0000000902007986 */ /* 0x008fe2000c101906 */
[----:B------:R-:W-:Y:S05]  /*0c90*/  EXIT ;  /* 0x000000000000794d */ /* 0x000fea0003800000 */
.L_x_6:
[----:B------:R-:W-:-:S00]  /*0ca0*/  BRA `(.L_x_6) ;  /* 0xfffffffc00fc7947 */ /* 0x000fc0000383ffff */
[----:B------:R-:W-:-:S00]  /*0cb0*/  NOP ;  /* 0x0000000000007918 */ /* 0x000fc00000000000 */
        /* <DEDUP_REMOVED lines=12> */
.L_x_19:


//--------------------- .text._Z15prefix1_2KernelPiS_ --------------------------
	.section	.text._Z15prefix1_2KernelPiS_,"ax",@progbits
	.align	128
        .global         _Z15prefix1_2KernelPiS_
        .type           _Z15prefix1_2KernelPiS_,@function
        .size           _Z15prefix1_2KernelPiS_,(.L_x_20 - _Z15prefix1_2KernelPiS_)
        .other          _Z15prefix1_2KernelPiS_,@"STO_CUDA_ENTRY STV_DEFAULT"
_Z15prefix1_2KernelPiS_:
.text._Z15prefix1_2KernelPiS_:
[----:B------:R-:W-:Y:S01]  /*0000*/  LDC R1, c[0x0][0x37c] ;  /* 0x0000df00ff017b82 */ /* 0x000fe20000000800 */
[----:B------:R-:W0:Y:S07]  /*0010*/  S2R R3, SR_TID.X ;  /* 0x0000000000037919 */ /* 0x000e2e0000002100 */
[----:B------:R-:W0:Y:S01]  /*0020*/  S2UR UR4, SR_CTAID.X ;  /* 0x00000000000479c3 */ /* 0x000e220000002500 */
[----:B------:R-:W1:Y:S01]  /*0030*/  LDCU.64 UR6, c[0x0][0x358] ;  /* 0x00006b00ff0677ac */ /* 0x000e620008000a00 */
[----:B------:R-:W-:Y:S01]  /*0040*/  BSSY.RECONVERGENT B0, `(.L_x_7) ;  /* 0x0000065000007945 */ /* 0x000fe20003800200 */
[----:B------:R-:W-:-:S05]  /*0050*/  IMAD.MOV.U32 R0, RZ, RZ, RZ ;  /* 0x000000ffff007224 */ /* 0x000fca00078e00ff */
[----:B------:R-:W0:Y:S02]  /*0060*/  LDC R2, c[0x0][0x360] ;  /* 0x0000d800ff027b82 */ /* 0x000e240000000800 */
[----:B0-----:R-:W-:-:S05]  /*0070*/  IMAD R2, R2, UR4, R3 ;  /* 0x0000000402027c24 */ /* 0x001fca000f8e0203 */
[----:B------:R-:W-:-:S13]  /*0080*/  ISETP.GE.AND P0, PT, R2, 0x1, PT ;  /* 0x000000010200780c */ /* 0x000fda0003f06270 */
[----:B-1----:R-:W-:Y:S05]  /*0090*/  @!P0 BRA `(.L_x_8) ;  /* 0x00000004007c8947 */ /* 0x002fea0003800000 */
[C---:B------:R-:W-:Y:S01]  /*00a0*/  ISETP.GE.U32.AND P1, PT, R2.reuse, 0x10, PT ;  /* 0x000000100200780c */ /* 0x040fe20003f26070 */
[----:B------:R-:W-:Y:S01]  /*00b0*/  BSSY.RECONVERGENT B1, `(.L_x_9) ;  /* 0x000002c000017945 */ /* 0x000fe20003800200 */
[----:B------:R-:W-:Y:S01]  /*00c0*/  LOP3.LUT R23, R2, 0xf, RZ, 0xc0, !PT ;  /* 0x0000000f02177812 */ /* 0x000fe200078ec0ff */
[----:B------:R-:W-:Y:S02]  /*00d0*/  IMAD.MOV.U32 R3, RZ, RZ, RZ ;  /* 0x000000ffff037224 */ /* 0x000fe400078e00ff */
[----:B------:R-:W-:Y:S01]  /*00e0*/  IMAD.MOV.U32 R0, RZ, RZ, RZ ;  /* 0x000000ffff007224 */ /* 0x000fe200078e00ff */
[----:B------:R-:W-:-:S07]  /*00f0*/  ISETP.NE.AND P0, PT, R23, RZ, PT ;  /* 0x000000ff1700720c */ /* 0x000fce0003f05270 */
[----:B------:R-:W-:Y:S06]  /*0100*/  @!P1 BRA `(.L_x_10) ;  /* 0x0000000000989947 */ /* 0x000fec0003800000 */
[----:B------:R-:W0:Y:S01]  /*0110*/  LDCU.64 UR4, c[0x0][0x388] ;  /* 0x00007100ff0477ac */ /* 0x000e220008000a00 */
[----:B------:R-:W-:Y:S01]  /*0120*/  LOP3.LUT R3, R2, 0x7ffffff0, RZ, 0xc0, !PT ;  /* 0x7ffffff002037812 */ /* 0x000fe200078ec0ff */
[----:B------:R-:W-:-:S04]  /*0130*/  IMAD.MOV.U32 R0, RZ, RZ, RZ ;  /* 0x000000ffff007224 */ /* 0x000fc800078e00ff */
[----:B------:R-:W-:Y:S01]  /*0140*/  IMAD.MOV R6, RZ, RZ, -R3 ;  /* 0x000000ffff067224 */ /* 0x000fe200078e0a03 */
[----:B0-----:R-:W-:-:S04]  /*0150*/  UIADD3 UR4, UP0, UPT, UR4, 0x20, URZ ;  /* 0x0000002004047890 */ /* 0x001fc8000ff1e0ff */
[----:B------:R-:W-:Y:S02]  /*0160*/  UIADD3.X UR5, UPT, UPT, URZ, UR5, URZ, UP0, !UPT ;  /* 0x00000005ff057290 */ /* 0x000fe400087fe4ff */
[----:B------:R-:W-:-:S04]  /*0170*/  IMAD.U32 R12, RZ, RZ, UR4 ;  /* 0x00000004ff0c7e24 */ /* 0x000fc8000f8e00ff */
[----:B------:R-:W-:-:S07]  /*0180*/  IMAD.U32 R5, RZ, RZ, UR5 ;  /* 0x00000005ff057e24 */ /* 0x000fce000f8e00ff */
.L_x_11:
[----:B------:R-:W-:-:S05]  /*0190*/  IMAD.MOV.U32 R4, RZ, RZ, R12 ;  /* 0x000000ffff047224 */ /* 0x000fca00078e000c */
[----:B------:R-:W2:Y:S04]  /*01a0*/  LDG.E R11, desc[UR6][R4.64+-0x20] ;  /* 0xffffe006040b7981 */ /* 0x000ea8000c1e1900 */
[----:B------:R-:W2:Y:S04]  /*01b0*/  LDG.E R12, desc[UR6][R4.64+-0x1c] ;  /* 0xffffe406040c7981 */ /* 0x000ea8000c1e1900 */
[----:B------:R-:W3:Y:S04]  /*01c0*/  LDG.E R14, desc[UR6][R4.64+-0x18] ;  /* 0xffffe806040e7981 */ /* 0x000ee8000c1e1900 */
[----:B------:R-:W3:Y:S04]  /*01d0*/  LDG.E R13, desc[UR6][R4.64+-0x14] ;  /* 0xffffec06040d7981 */ /* 0x000ee8000c1e1900 */
[----:B------:R-:W4:Y:S04]  /*01e0*/  LDG.E R16, desc[UR6][R4.64+-0x10] ;  /* 0xfffff00604107981 */ /* 0x000f28000c1e1900 */
[----:B------:R-:W4:Y:S04]  /*01f0*/  LDG.E R15, desc[UR6][R4.64+-0xc] ;  /* 0xfffff406040f7981 */ /* 0x000f28000c1e1900 */
[----:B------:R-:W5:Y:S04]  /*0200*/  LDG.E R18, desc[UR6][R4.64+-0x8] ;  /* 0xfffff80604127981 */ /* 0x000f68000c1e1900 */
        /* <DEDUP_REMOVED lines=8> */
[----:B------:R0:W5:Y:S01]  /*0290*/  LDG.E R7, desc[UR6][R4.64+0x1c] ;  /* 0x00001c0604077981 */ /* 0x000162000c1e1900 */
[----:B------:R-:W-:-:S05]  /*02a0*/  VIADD R6, R6, 0x10 ;  /* 0x0000001006067836 */ /* 0x000fca0000000000 */
[----:B------:R-:W-:Y:S02]  /*02b0*/  ISETP.NE.AND P1, PT, R6, RZ, PT ;  /* 0x000000ff0600720c */ /* 0x000fe40003f25270 */
[----:B--2---:R-:W-:Y:S02]  /*02c0*/  IADD3 R11, PT, PT, R12, R11, R0 ;  /* 0x0000000b0c0b7210 */ /* 0x004fe40007ffe000 */
[----:B------:R-:W-:-:S05]  /*02d0*/  IADD3 R12, P2, PT, R4, 0x40, RZ ;  /* 0x00000040040c7810 */ /* 0x000fca0007f5e0ff */
[----:B0-----:R-:W-:Y:S01]  /*02e0*/  IMAD.X R5, RZ, RZ, R5, P2 ;  /* 0x000000ffff057224 */ /* 0x001fe200010e0605 */
[----:B---3--:R-:W-:-:S04]  /*02f0*/  IADD3 R11, PT, PT, R13, R14, R11 ;  /* 0x0000000e0d0b7210 */ /* 0x008fc80007ffe00b */
[----:B----4-:R-:W-:-:S04]  /*0300*/  IADD3 R11, PT, PT, R15, R16, R11 ;  /* 0x000000100f0b7210 */ /* 0x010fc80007ffe00b */
[----:B-----5:R-:W-:-:S04]  /*0310*/  IADD3 R11, PT, PT, R17, R18, R11 ;  /* 0x00000012110b7210 */ /* 0x020fc80007ffe00b */
[----:B------:R-:W-:-:S04]  /*0320*/  IADD3 R11, PT, PT, R19, R20, R11 ;  /* 0x00000014130b7210 */ /* 0x000fc80007ffe00b */
[----:B------:R-:W-:-:S04]  /*0330*/  IADD3 R11, PT, PT, R21, R22, R11 ;  /* 0x00000016150b7210 */ /* 0x000fc80007ffe00b */
[----:B------:R-:W-:-:S04]  /*0340*/  IADD3 R9, PT, PT, R10, R9, R11 ;  /* 0x000000090a097210 */ /* 0x000fc80007ffe00b */
[----:B------:R-:W-:Y:S01]  /*0350*/  IADD3 R0, PT, PT, R7, R8, R9 ;  /* 0x0000000807007210 */ /* 0x000fe20007ffe009 */
[----:B------:R-:W-:Y:S06]  /*0360*/  @P1 BRA `(.L_x_11) ;  /* 0xfffffffc00881947 */ /* 0x000fec000383ffff */
.L_x_10:
[----:B------:R-:W-:Y:S05]  /*0370*/  BSYNC.RECONVERGENT B1 ;  /* 0x0000000000017941 */ /* 0x000fea0003800200 */
.L_x_9:
[----:B------:R-:W-:Y:S05]  /*0380*/  @!P0 BRA `(.L_x_8) ;  /* 0x0000000000c08947 */ /* 0x000fea0003800000 */
[----:B------:R-:W-:Y:S01]  /*0390*/  ISETP.GE.U32.AND P0, PT, R23, 0x8, PT ;  /* 0x000000081700780c */ /* 0x000fe20003f06070 */
[----:B------:R-:W-:Y:S01]  /*03a0*/  BSSY.RECONVERGENT B1, `(.L_x_12) ;  /* 0x0000013000017945 */ /* 0x000fe20003800200 */
[----:B------:R-:W-:-:S04]  /*03b0*/  LOP3.LUT R14, R2, 0x7, RZ, 0xc0, !PT ;  /* 0x00000007020e7812 */ /* 0x000fc800078ec0ff */
[----:B------:R-:W-:-:S07]  /*03c0*/  ISETP.NE.AND P1, PT, R14, RZ, PT ;  /* 0x000000ff0e00720c */ /* 0x000fce0003f25270 */
[----:B------:R-:W-:Y:S06]  /*03d0*/  @!P0 BRA `(.L_x_13) ;  /* 0x00000000003c8947 */ /* 0x000fec0003800000 */
[----:B------:R-:W0:Y:S02]  /*03e0*/  LDC.64 R4, c[0x0][0x388] ;  /* 0x0000e200ff047b82 */ /* 0x000e240000000a00 */
[----:B0-----:R-:W-:-:S05]  /*03f0*/  IMAD.WIDE.U32 R4, R3, 0x4, R4 ;  /* 0x0000000403047825 */ /* 0x001fca00078e0004 */
[----:B------:R-:W2:Y:S04]  /*0400*/  LDG.E R7, desc[UR6][R4.64] ;  /* 0x0000000604077981 */ /* 0x000ea8000c1e1900 */
[----:B------:R-:W2:Y:S04]  /*0410*/  LDG.E R6, desc[UR6][R4.64+0x4] ;  /* 0x0000040604067981 */ /* 0x000ea8000c1e1900 */
[----:B------:R-:W3:Y:S04]  /*0420*/  LDG.E R9, desc[UR6][R4.64+0x8] ;  /* 0x0000080604097981 */ /* 0x000ee8000c1e1900 */
[----:B------:R-:W3:Y:S04]  /*0430*/  LDG.E R8, desc[UR6][R4.64+0xc] ;  /* 0x00000c0604087981 */ /* 0x000ee8000c1e1900 */
[----:B------:R-:W4:Y:S04]  /*0440*/  LDG.E R11, desc[UR6][R4.64+0x10] ;  /* 0x00001006040b7981 */ /* 0x000f28000c1e1900 */
[----:B------:R-:W4:Y:S04]  /*0450*/  LDG.E R10, desc[UR6][R4.64+0x14] ;  /* 0x00001406040a7981 */ /* 0x000f28000c1e1900 */
[----:B------:R-:W5:Y:S04]  /*0460*/  LDG.E R13, desc[UR6][R4.64+0x18] ;  /* 0x00001806040d7981 */ /* 0x000f68000c1e1900 */
[----:B------:R-:W5:Y:S01]  /*0470*/  LDG.E R12, desc[UR6][R4.64+0x1c] ;  /* 0x00001c06040c7981 */ /* 0x000f62000c1e1900 */
[----:B------:R-:W-:Y:S01]  /*0480*/  VIADD R3, R3, 0x8 ;  /* 0x0000000803037836 */ /* 0x000fe20000000000 */
[----:B--2---:R-:W-:-:S04]  /*0490*/  IADD3 R6, PT, PT, R6, R7, R0 ;  /* 0x0000000706067210 */ /* 0x004fc80007ffe000 */
[----:B---3--:R-:W-:-:S04]  /*04a0*/  IADD3 R6, PT, PT, R8, R9, R6 ;  /* 0x0000000908067210 */ /* 0x008fc80007ffe006 */
[----:B----4-:R-:W-:-:S04]  /*04b0*/  IADD3 R6, PT, PT, R10, R11, R6 ;  /* 0x0000000b0a067210 */ /* 0x010fc80007ffe006 */
[----:B-----5:R-:W-:-:S07]  /*04c0*/  IADD3 R0, PT, PT, R12, R13, R6 ;  /* 0x0000000d0c007210 */ /* 0x020fce0007ffe006 */
.L_x_13:
[----:B------:R-:W-:Y:S05]  /*04d0*/  BSYNC.RECONVERGENT B1 ;  /* 0x0000000000017941 */ /* 0x000fea0003800200 */
.L_x_12:
        /* <DEDUP_REMOVED lines=11> */
[----:B------:R-:W3:Y:S01]  /*0590*/  LDG.E R10, desc[UR6][R4.64+0xc] ;  /* 0x00000c06040a7981 */ /* 0x000ee2000c1e1900 */
[----:B------:R-:W-:Y:S01]  /*05a0*/  VIADD R3, R3, 0x4 ;  /* 0x0000000403037836 */ /* 0x000fe20000000000 */
[----:B--2---:R-:W-:-:S04]  /*05b0*/  IADD3 R0, PT, PT, R8, R7, R0 ;  /* 0x0000000708007210 */ /* 0x004fc80007ffe000 */
[----:B---3--:R-:W-:-:S07]  /*05c0*/  IADD3 R0, PT, PT, R10, R9, R0 ;  /* 0x000000090a007210 */ /* 0x008fce0007ffe000 */
.L_x_15:
[----:B------:R-:W-:Y:S05]  /*05d0*/  BSYNC.RECONVERGENT B1 ;  /* 0x0000000000017941 */ /* 0x000fea0003800200 */
.L_x_14:
[----:B------:R-:W-:Y:S05]  /*05e0*/  @!P1 BRA `(.L_x_8) ;  /* 0x0000000000289947 */ /* 0x000fea0003800000 */
[----:B------:R-:W0:Y:S01]  /*05f0*/  LDC.64 R4, c[0x0][0x388] ;  /* 0x0000e200ff047b82 */ /* 0x000e220000000a00 */
[----:B------:R-:W-:Y:S02]  /*0600*/  IMAD.MOV R6, RZ, RZ, -R6 ;  /* 0x000000ffff067224 */ /* 0x000fe400078e0a06 */
[----:B0-----:R-:W-:-:S07]  /*0610*/  IMAD.WIDE.U32 R4, R3, 0x4, R4 ;  /* 0x0000000403047825 */ /* 0x001fce00078e0004 */
.L_x_16:
[----:B------:R0:W2:Y:S01]  /*0620*/  LDG.E R3, desc[UR6][R4.64] ;  /* 0x0000000604037981 */ /* 0x0000a2000c1e1900 */
[----:B------:R-:W-:-:S05]  /*0630*/  VIADD R6, R6, 0x1 ;  /* 0x0000000106067836 */ /* 0x000fca0000000000 */
[----:B------:R-:W-:Y:S02]  /*0640*/  ISETP.NE.AND P0, PT, R6, RZ, PT ;  /* 0x000000ff0600720c */ /* 0x000fe40003f05270 */
[----:B0-----:R-:W-:-:S05]  /*0650*/  IADD3 R4, P1, PT, R4, 0x4, RZ ;  /* 0x0000000404047810 */ /* 0x001fca0007f3e0ff */
[----:B------:R-:W-:Y:S02]  /*0660*/  IMAD.X R5, RZ, RZ, R5, P1 ;  /* 0x000000ffff057224 */ /* 0x000fe400008e0605 */
[----:B--2---:R-:W-:-:S04]  /*0670*/  IMAD.IADD R0, R3, 0x1, R0 ;  /* 0x0000000103007824 */ /* 0x004fc800078e0200 */
[----:B------:R-:W-:Y:S05]  /*0680*/  @P0 BRA `(.L_x_16) ;  /* 0xfffffffc00e40947 */ /* 0x000fea000383ffff */
.L_x_8:
[----:B------:R-:W-:Y:S05]  /*0690*/  BSYNC.RECONVERGENT B0 ;  /* 0x0000000000007941 */ /* 0x000fea0003800200 */
.L_x_7:
[----:B------:R-:W0:Y:S01]  /*06a0*/  LDC.64 R4, c[0x0][0x380] ;  /* 0x0000e000ff047b82 */ /* 0x000e220000000a00 */
[----:B------:R-:W-:-:S04]  /*06b0*/  IMAD.SHL.U32 R3, R2, 0x4, RZ ;  /* 0x0000000402037824 */ /* 0x000fc800078e00ff */
[----:B0-----:R-:W-:-:S05]  /*06c0*/  IMAD.WIDE R2, R3, 0x4, R4 ;  /* 0x0000000403027825 */ /* 0x001fca00078e0204 */
[----:B------:R-:W2:Y:S04]  /*06d0*/  LDG.E R5, desc[UR6][R2.64] ;  /* 0x0000000602057981 */ /* 0x000ea8000c1e1900 */
[----:B------:R-:W3:Y:S04]  /*06e0*/  LDG.E R7, desc[UR6][R2.64+0x4] ;  /* 0x0000040602077981 */ /* 0x000ee8000c1e1900 */
[----:B------:R-:W4:Y:S04]  /*06f0*/  LDG.E R9, desc[UR6][R2.64+0x8] ;  /* 0x0000080602097981 */ /* 0x000f28000c1e1900 */
[----:B------:R-:W5:Y:S01]  /*0700*/  LDG.E R11, desc[UR6][R2.64+0xc] ;  /* 0x00000c06020b7981 */ /* 0x000f62000c1e1900 */
[----:B--2---:R-:W-:-:S02]  /*0710*/  IMAD.IADD R5, R5, 0x1, R0 ;  /* 0x0000000105057824 */ /* 0x004fc400078e0200 */
[----:B---3--:R-:W-:-:S03]  /*0720*/  IMAD.IADD R7, R7, 0x1, R0 ;  /* 0x0000000107077824 */ /* 0x008fc600078e0200 */
[----:B------:R-:W-:Y:S01]  /*0730*/  STG.E desc[UR6][R2.64], R5 ;  /* 0x0000000502007986 */ /* 0x000fe2000c101906 */
[----:B----4-:R-:W-:-:S03]  /*0740*/  IMAD.IADD R9, R9, 0x1, R0 ;  /* 0x0000000109097824 */ /* 0x010fc600078e0200 */
[----:B------:R-:W-:Y:S01]  /*0750*/  STG.E desc[UR6][R2.64+0x4], R7 ;  /* 0x0000040702007986 */ /* 0x000fe2000c101906 */
[----:B-----5:R-:W-:-:S03]  /*0760*/  IMAD.IADD R11, R11, 0x1, R0 ;  /* 0x000000010b0b7824 */ /* 0x020fc600078e0200 */
[----:B------:R-:W-:Y:S04]  /*0770*/  STG.E desc[UR6][R2.64+0x8], R9 ;  /* 0x0000080902007986 */ /* 0x000fe8000c101906 */
[----:B------:R-:W-:Y:S01]  /*0780*/  STG.E desc[UR6][R2.64+0xc], R11 ;  /* 0x00000c0b02007986 */ /* 0x000fe2000c101906 */
[----:B------:R-:W-:Y:S05]  /*0790*/  EXIT ;  /* 0x000000000000794d */ /* 0x000fea0003800000 */
.L_x_17:
        /* <DEDUP_REMOVED lines=14> */
.L_x_20:


//--------------------- .text._Z15prefix1_1KernelPiPKiS_m --------------------------
	.section	.text._Z15prefix1_1KernelPiPKiS_m,"ax",@progbits
	.align	128
        .global         _Z15prefix1_1KernelPiPKiS_m
        .type           _Z15prefix1_1KernelPiPKiS_m,@function
        .size           _Z15prefix1_1KernelPiPKiS_m,(.L_x_21 - _Z15prefix1_1KernelPiPKiS_m)
        .other          _Z15prefix1_1KernelPiPKiS_m,@"STO_CUDA_ENTRY STV_DEFAULT"
_Z15prefix1_1KernelPiPKiS_m:
.text._Z15prefix1_1KernelPiPKiS_m:
[----:B------:R-:W-:Y:S01]  /*0000*/  LDC R1, c[0x0][0x37c] ;  /* 0x0000df00ff017b82 */ /* 0x000fe20000000800 */
[----:B------:R-:W0:Y:S07]  /*0010*/  S2R R3, SR_TID.X ;  /* 0x0000000000037919 */ /* 0x000e2e0000002100 */
[----:B------:R-:W0:Y:S01]  /*0020*/  S2UR UR4, SR_CTAID.X ;  /* 0x00000000000479c3 */ /* 0x000e220000002500 */
[----:B------:R-:W1:Y:S07]  /*0030*/  LDCU.64 UR6, c[0x0][0x398] ;  /* 0x00007300ff0677ac */ /* 0x000e6e0008000a00 */
[----:B------:R-:W0:Y:S02]  /*0040*/  LDC R0, c[0x0][0x360] ;  /* 0x0000d800ff007b82 */ /* 0x000e240000000800 */
[----:B0-----:R-:W-:-:S05]  /*0050*/  IMAD R0, R0, UR4, R3 ;  /* 0x0000000400007c24 */ /* 0x001fca000f8e0203 */
[----:B-1----:R-:W-:Y:S02]  /*0060*/  ISETP.GE.U32.AND P0, PT, R0, UR6, PT ;  /* 0x0000000600007c0c */ /* 0x002fe4000bf06070 */
[----:B------:R-:W-:-:S04]  /*0070*/  SHF.R.S32.HI R15, RZ, 0x1f, R0 ;  /* 0x0000001fff0f7819 */ /* 0x000fc80000011400 */
[----:B------:R-:W-:-:S13]  /*0080*/  ISETP.GE.U32.AND.EX P0, PT, R15, UR7, PT, P0 ;  /* 0x000000070f007c0c */ /* 0x000fda000bf06100 */
[----:B------:R-:W-:Y:S05]  /*0090*/  @P0 EXIT ;  /* 0x000000000000094d */ /* 0x000fea0003800000 */
[----:B------:R-:W0:Y:S01]  /*00a0*/  LDC.64 R2, c[0x0][0x388] ;  /* 0x0000e200ff027b82 */ /* 0x000e220000000a00 */
[----:B------:R-:W1:Y:S01]  /*00b0*/  LDCU.64 UR4, c[0x0][0x358] ;  /* 0x00006b00ff0477ac */ /* 0x000e620008000a00 */
[----:B------:R-:W-:Y:S01]  /*00c0*/  IMAD.SHL.U32 R7, R0, 0x4, RZ ;  /* 0x0000000400077824 */ /* 0x000fe200078e00ff */
[----:B------:R-:W2:Y:S05]  /*00d0*/  LDCU.64 UR6, c[0x0][0x390] ;  /* 0x00007200ff0677ac */ /* 0x000eaa0008000a00 */
[----:B------:R-:W3:Y:S01]  /*00e0*/  LDC.64 R4, c[0x0][0x380] ;  /* 0x0000e000ff047b82 */ /* 0x000ee20000000a00 */
[----:B0-----:R-:W-:-:S05]  /*00f0*/  IMAD.WIDE R2, R7, 0x4, R2 ;  /* 0x0000000407027825 */ /* 0x001fca00078e0202 */
[----:B-1----:R-:W4:Y:S01]  /*0100*/  LDG.E R9, desc[UR4][R2.64] ;  /* 0x0000000402097981 */ /* 0x002f22000c1e1900 */
[----:B---3--:R-:W-:-:S05]  /*0110*/  IMAD.WIDE R4, R7, 0x4, R4 ;  /* 0x0000000407047825 */ /* 0x008fca00078e0204 */
[----:B----4-:R0:W-:Y:S04]  /*0120*/  STG.E desc[UR4][R4.64], R9 ;  /* 0x0000000904007986 */ /* 0x0101e8000c101904 */
[----:B------:R-:W3:Y:S02]  /*0130*/  LDG.E R6, desc[UR4][R2.64+0x4] ;  /* 0x0000040402067981 */ /* 0x000ee4000c1e1900 */
[----:B---3--:R-:W-:-:S05]  /*0140*/  IMAD.IADD R11, R9, 0x1, R6 ;  /* 0x00000001090b7824 */ /* 0x008fca00078e0206 */
[----:B------:R-:W-:Y:S04]  /*0150*/  STG.E desc[UR4][R4.64+0x4], R11 ;  /* 0x0000040b04007986 */ /* 0x000fe8000c101904 */
[----:B------:R-:W3:Y:S02]  /*0160*/  LDG.E R6, desc[UR4][R2.64+0x8] ;  /* 0x0000080402067981 */ /* 0x000ee4000c1e1900 */
[----:B---3--:R-:W-:-:S05]  /*0170*/  IADD3 R13, PT, PT, R11, R6, RZ ;  /* 0x000000060b0d7210 */ /* 0x008fca0007ffe0ff */
[----:B------:R-:W-:Y:S04]  /*0180*/  STG.E desc[UR4][R4.64+0x8], R13 ;  /* 0x0000080d04007986 */ /* 0x000fe8000c101904 */
[----:B------:R-:W0:Y:S01]  /*0190*/  LDG.E R8, desc[UR4][R2.64+0xc] ;  /* 0x00000c0402087981 */ /* 0x000e22000c1e1900 */
[----:B--2---:R-:W-:-:S04]  /*01a0*/  LEA R6, P0, R0, UR6, 0x2 ;  /* 0x0000000600067c11 */ /* 0x004fc8000f8010ff */
[----:B------:R-:W-:Y:S01]  /*01b0*/  LEA.HI.X R7, R0, UR7, R15, 0x2, P0 ;  /* 0x0000000700077c11 */ /* 0x000fe200080f140f */
[----:B0-----:R-:W-:-:S05]  /*01c0*/  IMAD.IADD R9, R13, 0x1, R8 ;  /* 0x000000010d097824 */ /* 0x001fca00078e0208 */
[----:B------:R-:W-:Y:S04]  /*01d0*/  STG.E desc[UR4][R4.64+0xc], R9 ;  /* 0x00000c0904007986 */ /* 0x000fe8000c101904 */
[----:B------:R-:W-:Y:S01]  /*01e0*/  STG.E desc[UR4][R6.64], R9 ;  /* 0x0000000906007986 */ /* 0x000fe2000c101904 */
[----:B------:R-:W-:Y:S05]  /*01f0*/  EXIT ;  /* 0x000000000000794d */ /* 0x000fea0003800000 */
.L_x_18:
        /* <DEDUP_REMOVED lines=16> */
.L_x_21:


//--------------------- .nv.shared.reserved.0     --------------------------
	.section	.nv.shared.reserved.0,"aw",@nobits
	.weak		__nv_reservedSMEM_offset_0_alias
	.size		__nv_reservedSMEM_offset_0_alias, 0, 64
	.other		__nv_reservedSMEM_offset_0_alias,@"STO_CUDA_RESERVED_SHARED STV_DEFAULT"
__nv_reservedSMEM_offset_0_alias:
	.zero		0
	.zero		64


//--------------------- .nv.constant0._Z13prefix2KernelPfS_im --------------------------
	.section	.nv.constant0._Z13prefix2KernelPfS_im,"a",@progbits
	.sectionflags	@""
	.align	4
.nv.constant0._Z13prefix2KernelPfS_im:
	.zero		928


//--------------------- .nv.constant0._Z15prefix1_2KernelPiS_ --------------------------
	.section	.nv.constant0._Z15prefix1_2KernelPiS_,"a",@progbits
	.sectionflags	@""
	.align	4
.nv.constant0._Z15prefix1_2KernelPiS_:
	.zero		912


//--------------------- .nv.constant0._Z15prefix1_1KernelPiPKiS_m --------------------------
	.section	.nv.constant0._Z15prefix1_1KernelPiPKiS_m,"a",@progbits
	.sectionflags	@""
	.align	4
.nv.constant0._Z15prefix1_1KernelPiPKiS_m:
	.zero		928


//--------------------- SYMBOLS --------------------------

	.type		.nv.reservedSmem.offset0,@object
	.size		.nv.reservedSmem.offset0,0x4
